//
// Generated by NVIDIA NVVM Compiler
//
// Compiler Build ID: CL-36424714
// Cuda compilation tools, release 13.0, V13.0.88
// Based on NVVM 20.0.0
//

.version 9.0
.target sm_100
.address_size 64

	// .globl	_Z20histogram_kernel_ORGPjS_j
// _ZZ20histogram_kernel_ORGPjS_jE9temp_bins has been demoted
// _ZZ24histogram_kernel_par_tmpPjS_jE9temp_bins has been demoted
// _ZZ25histogram_kernel_par_bothPjS_jE9temp_bins has been demoted
// _ZZ31histogram_kernel_par_both_no_ifPjS_jE9temp_bins has been demoted
// _ZZ27histogram_kernel_par_memsetPjS_jE9temp_bins has been demoted

.visible .entry _Z20histogram_kernel_ORGPjS_j(
	.param .u64 .ptr .align 1 _Z20histogram_kernel_ORGPjS_j_param_0,
	.param .u64 .ptr .align 1 _Z20histogram_kernel_ORGPjS_j_param_1,
	.param .u32 _Z20histogram_kernel_ORGPjS_j_param_2
)
{
	.reg .pred 	%p<6>;
	.reg .b32 	%r<88>;
	.reg .b64 	%rd<11>;
	// demoted variable
	.shared .align 4 .b8 _ZZ20histogram_kernel_ORGPjS_jE9temp_bins[16384];
	ld.param.u64 	%rd4, [_Z20histogram_kernel_ORGPjS_j_param_0];
	ld.param.u64 	%rd5, [_Z20histogram_kernel_ORGPjS_j_param_1];
	ld.param.u32 	%r7, [_Z20histogram_kernel_ORGPjS_j_param_2];
	mov.u32 	%r8, %ctaid.x;
	mov.u32 	%r9, %ntid.x;
	mov.u32 	%r1, %tid.x;
	mad.lo.s32 	%r2, %r8, %r9, %r1;
	setp.ge.u32 	%p1, %r2, %r7;
	@%p1 bra 	$L__BB0_7;
	setp.ne.s32 	%p2, %r1, 0;
	@%p2 bra 	$L__BB0_4;
	mov.b32 	%r86, 128;
	mov.u32 	%r11, _ZZ20histogram_kernel_ORGPjS_jE9temp_bins;
$L__BB0_3:
	add.s32 	%r12, %r11, %r86;
	mov.b32 	%r13, 0;
	st.shared.u32 	[%r12+-128], %r13;
	st.shared.u32 	[%r12+-124], %r13;
	st.shared.u32 	[%r12+-120], %r13;
	st.shared.u32 	[%r12+-116], %r13;
	st.shared.u32 	[%r12+-112], %r13;
	st.shared.u32 	[%r12+-108], %r13;
	st.shared.u32 	[%r12+-104], %r13;
	st.shared.u32 	[%r12+-100], %r13;
	st.shared.u32 	[%r12+-96], %r13;
	st.shared.u32 	[%r12+-92], %r13;
	st.shared.u32 	[%r12+-88], %r13;
	st.shared.u32 	[%r12+-84], %r13;
	st.shared.u32 	[%r12+-80], %r13;
	st.shared.u32 	[%r12+-76], %r13;
	st.shared.u32 	[%r12+-72], %r13;
	st.shared.u32 	[%r12+-68], %r13;
	st.shared.u32 	[%r12+-64], %r13;
	st.shared.u32 	[%r12+-60], %r13;
	st.shared.u32 	[%r12+-56], %r13;
	st.shared.u32 	[%r12+-52], %r13;
	st.shared.u32 	[%r12+-48], %r13;
	st.shared.u32 	[%r12+-44], %r13;
	st.shared.u32 	[%r12+-40], %r13;
	st.shared.u32 	[%r12+-36], %r13;
	st.shared.u32 	[%r12+-32], %r13;
	st.shared.u32 	[%r12+-28], %r13;
	st.shared.u32 	[%r12+-24], %r13;
	st.shared.u32 	[%r12+-20], %r13;
	st.shared.u32 	[%r12+-16], %r13;
	st.shared.u32 	[%r12+-12], %r13;
	st.shared.u32 	[%r12+-8], %r13;
	st.shared.u32 	[%r12+-4], %r13;
	st.shared.u32 	[%r12], %r13;
	st.shared.u32 	[%r12+4], %r13;
	st.shared.u32 	[%r12+8], %r13;
	st.shared.u32 	[%r12+12], %r13;
	st.shared.u32 	[%r12+16], %r13;
	st.shared.u32 	[%r12+20], %r13;
	st.shared.u32 	[%r12+24], %r13;
	st.shared.u32 	[%r12+28], %r13;
	st.shared.u32 	[%r12+32], %r13;
	st.shared.u32 	[%r12+36], %r13;
	st.shared.u32 	[%r12+40], %r13;
	st.shared.u32 	[%r12+44], %r13;
	st.shared.u32 	[%r12+48], %r13;
	st.shared.u32 	[%r12+52], %r13;
	st.shared.u32 	[%r12+56], %r13;
	st.shared.u32 	[%r12+60], %r13;
	st.shared.u32 	[%r12+64], %r13;
	st.shared.u32 	[%r12+68], %r13;
	st.shared.u32 	[%r12+72], %r13;
	st.shared.u32 	[%r12+76], %r13;
	st.shared.u32 	[%r12+80], %r13;
	st.shared.u32 	[%r12+84], %r13;
	st.shared.u32 	[%r12+88], %r13;
	st.shared.u32 	[%r12+92], %r13;
	st.shared.u32 	[%r12+96], %r13;
	st.shared.u32 	[%r12+100], %r13;
	st.shared.u32 	[%r12+104], %r13;
	st.shared.u32 	[%r12+108], %r13;
	st.shared.u32 	[%r12+112], %r13;
	st.shared.u32 	[%r12+116], %r13;
	st.shared.u32 	[%r12+120], %r13;
	st.shared.u32 	[%r12+124], %r13;
	add.s32 	%r86, %r86, 256;
	setp.ne.s32 	%p3, %r86, 16512;
	@%p3 bra 	$L__BB0_3;
$L__BB0_4:
	setp.ne.s32 	%p4, %r1, 0;
	bar.sync 	0;
	cvta.to.global.u64 	%rd6, %rd4;
	mul.wide.s32 	%rd7, %r2, 4;
	add.s64 	%rd8, %rd6, %rd7;
	ld.global.u32 	%r14, [%rd8];
	shl.b32 	%r15, %r14, 2;
	mov.u32 	%r16, _ZZ20histogram_kernel_ORGPjS_jE9temp_bins;
	add.s32 	%r17, %r16, %r15;
	atom.shared.add.u32 	%r18, [%r17], 1;
	bar.sync 	0;
	@%p4 bra 	$L__BB0_7;
	cvta.to.global.u64 	%rd9, %rd5;
	add.s64 	%rd10, %rd9, 64;
	mov.b32 	%r87, 64;
$L__BB0_6:
	add.s32 	%r21, %r16, %r87;
	ld.shared.u32 	%r22, [%r21+-64];
	atom.global.add.u32 	%r23, [%rd10+-64], %r22;
	ld.shared.u32 	%r24, [%r21+-60];
	atom.global.add.u32 	%r25, [%rd10+-60], %r24;
	ld.shared.u32 	%r26, [%r21+-56];
	atom.global.add.u32 	%r27, [%rd10+-56], %r26;
	ld.shared.u32 	%r28, [%r21+-52];
	atom.global.add.u32 	%r29, [%rd10+-52], %r28;
	ld.shared.u32 	%r30, [%r21+-48];
	atom.global.add.u32 	%r31, [%rd10+-48], %r30;
	ld.shared.u32 	%r32, [%r21+-44];
	atom.global.add.u32 	%r33, [%rd10+-44], %r32;
	ld.shared.u32 	%r34, [%r21+-40];
	atom.global.add.u32 	%r35, [%rd10+-40], %r34;
	ld.shared.u32 	%r36, [%r21+-36];
	atom.global.add.u32 	%r37, [%rd10+-36], %r36;
	ld.shared.u32 	%r38, [%r21+-32];
	atom.global.add.u32 	%r39, [%rd10+-32], %r38;
	ld.shared.u32 	%r40, [%r21+-28];
	atom.global.add.u32 	%r41, [%rd10+-28], %r40;
	ld.shared.u32 	%r42, [%r21+-24];
	atom.global.add.u32 	%r43, [%rd10+-24], %r42;
	ld.shared.u32 	%r44, [%r21+-20];
	atom.global.add.u32 	%r45, [%rd10+-20], %r44;
	ld.shared.u32 	%r46, [%r21+-16];
	atom.global.add.u32 	%r47, [%rd10+-16], %r46;
	ld.shared.u32 	%r48, [%r21+-12];
	atom.global.add.u32 	%r49, [%rd10+-12], %r48;
	ld.shared.u32 	%r50, [%r21+-8];
	atom.global.add.u32 	%r51, [%rd10+-8], %r50;
	ld.shared.u32 	%r52, [%r21+-4];
	atom.global.add.u32 	%r53, [%rd10+-4], %r52;
	ld.shared.u32 	%r54, [%r21];
	atom.global.add.u32 	%r55, [%rd10], %r54;
	ld.shared.u32 	%r56, [%r21+4];
	atom.global.add.u32 	%r57, [%rd10+4], %r56;
	ld.shared.u32 	%r58, [%r21+8];
	atom.global.add.u32 	%r59, [%rd10+8], %r58;
	ld.shared.u32 	%r60, [%r21+12];
	atom.global.add.u32 	%r61, [%rd10+12], %r60;
	ld.shared.u32 	%r62, [%r21+16];
	atom.global.add.u32 	%r63, [%rd10+16], %r62;
	ld.shared.u32 	%r64, [%r21+20];
	atom.global.add.u32 	%r65, [%rd10+20], %r64;
	ld.shared.u32 	%r66, [%r21+24];
	atom.global.add.u32 	%r67, [%rd10+24], %r66;
	ld.shared.u32 	%r68, [%r21+28];
	atom.global.add.u32 	%r69, [%rd10+28], %r68;
	ld.shared.u32 	%r70, [%r21+32];
	atom.global.add.u32 	%r71, [%rd10+32], %r70;
	ld.shared.u32 	%r72, [%r21+36];
	atom.global.add.u32 	%r73, [%rd10+36], %r72;
	ld.shared.u32 	%r74, [%r21+40];
	atom.global.add.u32 	%r75, [%rd10+40], %r74;
	ld.shared.u32 	%r76, [%r21+44];
	atom.global.add.u32 	%r77, [%rd10+44], %r76;
	ld.shared.u32 	%r78, [%r21+48];
	atom.global.add.u32 	%r79, [%rd10+48], %r78;
	ld.shared.u32 	%r80, [%r21+52];
	atom.global.add.u32 	%r81, [%rd10+52], %r80;
	ld.shared.u32 	%r82, [%r21+56];
	atom.global.add.u32 	%r83, [%rd10+56], %r82;
	ld.shared.u32 	%r84, [%r21+60];
	atom.global.add.u32 	%r85, [%rd10+60], %r84;
	add.s32 	%r87, %r87, 128;
	add.s64 	%rd10, %rd10, 128;
	setp.ne.s32 	%p5, %r87, 16448;
	@%p5 bra 	$L__BB0_6;
$L__BB0_7:
	ret;

}
	// .globl	_Z24histogram_kernel_par_tmpPjS_j
.visible .entry _Z24histogram_kernel_par_tmpPjS_j(
	.param .u64 .ptr .align 1 _Z24histogram_kernel_par_tmpPjS_j_param_0,
	.param .u64 .ptr .align 1 _Z24histogram_kernel_par_tmpPjS_j_param_1,
	.param .u32 _Z24histogram_kernel_par_tmpPjS_j_param_2
)
{
	.reg .pred 	%p<8>;
	.reg .b32 	%r<28>;
	.reg .b64 	%rd<9>;
	// demoted variable
	.shared .align 4 .b8 _ZZ24histogram_kernel_par_tmpPjS_jE9temp_bins[16384];
	ld.param.u64 	%rd2, [_Z24histogram_kernel_par_tmpPjS_j_param_0];
	ld.param.u64 	%rd3, [_Z24histogram_kernel_par_tmpPjS_j_param_1];
	ld.param.u32 	%r10, [_Z24histogram_kernel_par_tmpPjS_j_param_2];
	mov.u32 	%r11, %ctaid.x;
	mov.u32 	%r12, %ntid.x;
	mov.u32 	%r1, %tid.x;
	mad.lo.s32 	%r2, %r11, %r12, %r1;
	setp.ge.u32 	%p1, %r2, %r10;
	@%p1 bra 	$L__BB1_12;
	setp.ne.s32 	%p2, %r1, 0;
	@%p2 bra 	$L__BB1_4;
	mov.b32 	%r27, 128;
	mov.u32 	%r14, _ZZ24histogram_kernel_par_tmpPjS_jE9temp_bins;
$L__BB1_3:
	add.s32 	%r15, %r14, %r27;
	mov.b32 	%r16, 0;
	st.shared.u32 	[%r15+-128], %r16;
	st.shared.u32 	[%r15+-124], %r16;
	st.shared.u32 	[%r15+-120], %r16;
	st.shared.u32 	[%r15+-116], %r16;
	st.shared.u32 	[%r15+-112], %r16;
	st.shared.u32 	[%r15+-108], %r16;
	st.shared.u32 	[%r15+-104], %r16;
	st.shared.u32 	[%r15+-100], %r16;
	st.shared.u32 	[%r15+-96], %r16;
	st.shared.u32 	[%r15+-92], %r16;
	st.shared.u32 	[%r15+-88], %r16;
	st.shared.u32 	[%r15+-84], %r16;
	st.shared.u32 	[%r15+-80], %r16;
	st.shared.u32 	[%r15+-76], %r16;
	st.shared.u32 	[%r15+-72], %r16;
	st.shared.u32 	[%r15+-68], %r16;
	st.shared.u32 	[%r15+-64], %r16;
	st.shared.u32 	[%r15+-60], %r16;
	st.shared.u32 	[%r15+-56], %r16;
	st.shared.u32 	[%r15+-52], %r16;
	st.shared.u32 	[%r15+-48], %r16;
	st.shared.u32 	[%r15+-44], %r16;
	st.shared.u32 	[%r15+-40], %r16;
	st.shared.u32 	[%r15+-36], %r16;
	st.shared.u32 	[%r15+-32], %r16;
	st.shared.u32 	[%r15+-28], %r16;
	st.shared.u32 	[%r15+-24], %r16;
	st.shared.u32 	[%r15+-20], %r16;
	st.shared.u32 	[%r15+-16], %r16;
	st.shared.u32 	[%r15+-12], %r16;
	st.shared.u32 	[%r15+-8], %r16;
	st.shared.u32 	[%r15+-4], %r16;
	st.shared.u32 	[%r15], %r16;
	st.shared.u32 	[%r15+4], %r16;
	st.shared.u32 	[%r15+8], %r16;
	st.shared.u32 	[%r15+12], %r16;
	st.shared.u32 	[%r15+16], %r16;
	st.shared.u32 	[%r15+20], %r16;
	st.shared.u32 	[%r15+24], %r16;
	st.shared.u32 	[%r15+28], %r16;
	st.shared.u32 	[%r15+32], %r16;
	st.shared.u32 	[%r15+36], %r16;
	st.shared.u32 	[%r15+40], %r16;
	st.shared.u32 	[%r15+44], %r16;
	st.shared.u32 	[%r15+48], %r16;
	st.shared.u32 	[%r15+52], %r16;
	st.shared.u32 	[%r15+56], %r16;
	st.shared.u32 	[%r15+60], %r16;
	st.shared.u32 	[%r15+64], %r16;
	st.shared.u32 	[%r15+68], %r16;
	st.shared.u32 	[%r15+72], %r16;
	st.shared.u32 	[%r15+76], %r16;
	st.shared.u32 	[%r15+80], %r16;
	st.shared.u32 	[%r15+84], %r16;
	st.shared.u32 	[%r15+88], %r16;
	st.shared.u32 	[%r15+92], %r16;
	st.shared.u32 	[%r15+96], %r16;
	st.shared.u32 	[%r15+100], %r16;
	st.shared.u32 	[%r15+104], %r16;
	st.shared.u32 	[%r15+108], %r16;
	st.shared.u32 	[%r15+112], %r16;
	st.shared.u32 	[%r15+116], %r16;
	st.shared.u32 	[%r15+120], %r16;
	st.shared.u32 	[%r15+124], %r16;
	add.s32 	%r27, %r27, 256;
	setp.ne.s32 	%p3, %r27, 16512;
	@%p3 bra 	$L__BB1_3;
$L__BB1_4:
	bar.sync 	0;
	cvta.to.global.u64 	%rd4, %rd2;
	mul.wide.s32 	%rd5, %r2, 4;
	add.s64 	%rd6, %rd4, %rd5;
	ld.global.u32 	%r17, [%rd6];
	shl.b32 	%r18, %r17, 2;
	mov.u32 	%r19, _ZZ24histogram_kernel_par_tmpPjS_jE9temp_bins;
	add.s32 	%r20, %r19, %r18;
	atom.shared.add.u32 	%r21, [%r20], 1;
	bar.sync 	0;
	shl.b32 	%r22, %r1, 2;
	add.s32 	%r5, %r19, %r22;
	ld.shared.u32 	%r6, [%r5];
	setp.eq.s32 	%p4, %r6, 0;
	cvta.to.global.u64 	%rd7, %rd3;
	mul.wide.u32 	%rd8, %r1, 4;
	add.s64 	%rd1, %rd7, %rd8;
	@%p4 bra 	$L__BB1_6;
	atom.global.add.u32 	%r23, [%rd1], %r6;
$L__BB1_6:
	ld.shared.u32 	%r7, [%r5+4096];
	setp.eq.s32 	%p5, %r7, 0;
	@%p5 bra 	$L__BB1_8;
	atom.global.add.u32 	%r24, [%rd1+4096], %r7;
$L__BB1_8:
	ld.shared.u32 	%r8, [%r5+8192];
	setp.eq.s32 	%p6, %r8, 0;
	@%p6 bra 	$L__BB1_10;
	atom.global.add.u32 	%r25, [%rd1+8192], %r8;
$L__BB1_10:
	ld.shared.u32 	%r9, [%r5+12288];
	setp.eq.s32 	%p7, %r9, 0;
	@%p7 bra 	$L__BB1_12;
	atom.global.add.u32 	%r26, [%rd1+12288], %r9;
$L__BB1_12:
	ret;

}
	// .globl	_Z25histogram_kernel_par_bothPjS_j
.visible .entry _Z25histogram_kernel_par_bothPjS_j(
	.param .u64 .ptr .align 1 _Z25histogram_kernel_par_bothPjS_j_param_0,
	.param .u64 .ptr .align 1 _Z25histogram_kernel_par_bothPjS_j_param_1,
	.param .u32 _Z25histogram_kernel_par_bothPjS_j_param_2
)
{
	.reg .pred 	%p<6>;
	.reg .b32 	%r<23>;
	.reg .b64 	%rd<9>;
	// demoted variable
	.shared .align 4 .b8 _ZZ25histogram_kernel_par_bothPjS_jE9temp_bins[16384];
	ld.param.u64 	%rd2, [_Z25histogram_kernel_par_bothPjS_j_param_0];
	ld.param.u64 	%rd3, [_Z25histogram_kernel_par_bothPjS_j_param_1];
	ld.param.u32 	%r8, [_Z25histogram_kernel_par_bothPjS_j_param_2];
	mov.u32 	%r9, %ctaid.x;
	mov.u32 	%r10, %ntid.x;
	mov.u32 	%r1, %tid.x;
	mad.lo.s32 	%r2, %r9, %r10, %r1;
	shl.b32 	%r11, %r1, 2;
	mov.u32 	%r12, _ZZ25histogram_kernel_par_bothPjS_jE9temp_bins;
	add.s32 	%r3, %r12, %r11;
	mov.b32 	%r13, 0;
	st.shared.u32 	[%r3], %r13;
	st.shared.u32 	[%r3+4096], %r13;
	st.shared.u32 	[%r3+8192], %r13;
	st.shared.u32 	[%r3+12288], %r13;
	bar.sync 	0;
	setp.ge.u32 	%p1, %r2, %r8;
	@%p1 bra 	$L__BB2_2;
	cvta.to.global.u64 	%rd4, %rd2;
	mul.wide.s32 	%rd5, %r2, 4;
	add.s64 	%rd6, %rd4, %rd5;
	ld.global.u32 	%r14, [%rd6];
	shl.b32 	%r15, %r14, 2;
	add.s32 	%r17, %r12, %r15;
	atom.shared.add.u32 	%r18, [%r17], 1;
$L__BB2_2:
	bar.sync 	0;
	ld.shared.u32 	%r4, [%r3];
	setp.eq.s32 	%p2, %r4, 0;
	cvta.to.global.u64 	%rd7, %rd3;
	mul.wide.u32 	%rd8, %r1, 4;
	add.s64 	%rd1, %rd7, %rd8;
	@%p2 bra 	$L__BB2_4;
	atom.global.add.u32 	%r19, [%rd1], %r4;
$L__BB2_4:
	ld.shared.u32 	%r5, [%r3+4096];
	setp.eq.s32 	%p3, %r5, 0;
	@%p3 bra 	$L__BB2_6;
	atom.global.add.u32 	%r20, [%rd1+4096], %r5;
$L__BB2_6:
	ld.shared.u32 	%r6, [%r3+8192];
	setp.eq.s32 	%p4, %r6, 0;
	@%p4 bra 	$L__BB2_8;
	atom.global.add.u32 	%r21, [%rd1+8192], %r6;
$L__BB2_8:
	ld.shared.u32 	%r7, [%r3+12288];
	setp.eq.s32 	%p5, %r7, 0;
	@%p5 bra 	$L__BB2_10;
	atom.global.add.u32 	%r22, [%rd1+12288], %r7;
$L__BB2_10:
	ret;

}
	// .globl	_Z31histogram_kernel_par_both_no_ifPjS_j
.visible .entry _Z31histogram_kernel_par_both_no_ifPjS_j(
	.param .u64 .ptr .align 1 _Z31histogram_kernel_par_both_no_ifPjS_j_param_0,
	.param .u64 .ptr .align 1 _Z31histogram_kernel_par_both_no_ifPjS_j_param_1,
	.param .u32 _Z31histogram_kernel_par_both_no_ifPjS_j_param_2
)
{
	.reg .pred 	%p<2>;
	.reg .b32 	%r<23>;
	.reg .b64 	%rd<9>;
	// demoted variable
	.shared .align 4 .b8 _ZZ31histogram_kernel_par_both_no_ifPjS_jE9temp_bins[16384];
	ld.param.u64 	%rd1, [_Z31histogram_kernel_par_both_no_ifPjS_j_param_0];
	ld.param.u64 	%rd2, [_Z31histogram_kernel_par_both_no_ifPjS_j_param_1];
	ld.param.u32 	%r4, [_Z31histogram_kernel_par_both_no_ifPjS_j_param_2];
	mov.u32 	%r5, %ctaid.x;
	mov.u32 	%r6, %ntid.x;
	mov.u32 	%r1, %tid.x;
	mad.lo.s32 	%r2, %r5, %r6, %r1;
	shl.b32 	%r7, %r1, 2;
	mov.u32 	%r8, _ZZ31histogram_kernel_par_both_no_ifPjS_jE9temp_bins;
	add.s32 	%r3, %r8, %r7;
	mov.b32 	%r9, 0;
	st.shared.u32 	[%r3], %r9;
	st.shared.u32 	[%r3+4096], %r9;
	st.shared.u32 	[%r3+8192], %r9;
	st.shared.u32 	[%r3+12288], %r9;
	bar.sync 	0;
	setp.ge.u32 	%p1, %r2, %r4;
	@%p1 bra 	$L__BB3_2;
	cvta.to.global.u64 	%rd3, %rd1;
	cvta.to.global.u64 	%rd4, %rd2;
	mul.wide.s32 	%rd5, %r2, 4;
	add.s64 	%rd6, %rd3, %rd5;
	ld.global.u32 	%r10, [%rd6];
	shl.b32 	%r11, %r10, 2;
	add.s32 	%r13, %r8, %r11;
	atom.shared.add.u32 	%r14, [%r13], 1;
	bar.sync 	0;
	mul.wide.u32 	%rd7, %r1, 4;
	add.s64 	%rd8, %rd4, %rd7;
	ld.shared.u32 	%r15, [%r3];
	atom.global.add.u32 	%r16, [%rd8], %r15;
	ld.shared.u32 	%r17, [%r3+4096];
	atom.global.add.u32 	%r18, [%rd8+4096], %r17;
	ld.shared.u32 	%r19, [%r3+8192];
	atom.global.add.u32 	%r20, [%rd8+8192], %r19;
	ld.shared.u32 	%r21, [%r3+12288];
	atom.global.add.u32 	%r22, [%rd8+12288], %r21;
$L__BB3_2:
	ret;

}
	// .globl	_Z27histogram_kernel_par_memsetPjS_j
.visible .entry _Z27histogram_kernel_par_memsetPjS_j(
	.param .u64 .ptr .align 1 _Z27histogram_kernel_par_memsetPjS_j_param_0,
	.param .u64 .ptr .align 1 _Z27histogram_kernel_par_memsetPjS_j_param_1,
	.param .u32 _Z27histogram_kernel_par_memsetPjS_j_param_2
)
{
	.reg .pred 	%p<20>;
	.reg .b32 	%r<56>;
	.reg .b64 	%rd<11>;
	// demoted variable
	.shared .align 4 .b8 _ZZ27histogram_kernel_par_memsetPjS_jE9temp_bins[16384];
	ld.param.u64 	%rd4, [_Z27histogram_kernel_par_memsetPjS_j_param_0];
	ld.param.u64 	%rd5, [_Z27histogram_kernel_par_memsetPjS_j_param_1];
	ld.param.u32 	%r23, [_Z27histogram_kernel_par_memsetPjS_j_param_2];
	mov.u32 	%r24, %ctaid.x;
	mov.u32 	%r25, %ntid.x;
	mov.u32 	%r1, %tid.x;
	mad.lo.s32 	%r2, %r24, %r25, %r1;
	shl.b32 	%r26, %r1, 2;
	mov.u32 	%r27, _ZZ27histogram_kernel_par_memsetPjS_jE9temp_bins;
	add.s32 	%r28, %r27, %r26;
	mov.b32 	%r29, 0;
	st.shared.u32 	[%r28], %r29;
	st.shared.u32 	[%r28+4096], %r29;
	st.shared.u32 	[%r28+8192], %r29;
	st.shared.u32 	[%r28+12288], %r29;
	bar.sync 	0;
	setp.ge.u32 	%p1, %r2, %r23;
	@%p1 bra 	$L__BB4_2;
	cvta.to.global.u64 	%rd6, %rd4;
	mul.wide.s32 	%rd7, %r2, 4;
	add.s64 	%rd8, %rd6, %rd7;
	ld.global.u32 	%r30, [%rd8];
	shl.b32 	%r31, %r30, 2;
	add.s32 	%r33, %r27, %r31;
	atom.shared.add.u32 	%r34, [%r33], 1;
	bar.sync 	0;
$L__BB4_2:
	setp.ne.s32 	%p2, %r1, 0;
	@%p2 bra 	$L__BB4_37;
	cvta.to.global.u64 	%rd9, %rd5;
	add.s32 	%r54, %r27, 32;
	add.s64 	%rd10, %rd9, 32;
	mov.b32 	%r55, 0;
$L__BB4_4:
	ld.shared.u32 	%r5, [%r54+-32];
	setp.eq.s32 	%p3, %r5, 0;
	@%p3 bra 	$L__BB4_6;
	atom.global.add.u32 	%r38, [%rd10+-32], %r5;
$L__BB4_6:
	ld.shared.u32 	%r6, [%r54+-28];
	setp.eq.s32 	%p4, %r6, 0;
	@%p4 bra 	$L__BB4_8;
	atom.global.add.u32 	%r39, [%rd10+-28], %r6;
$L__BB4_8:
	ld.shared.u32 	%r7, [%r54+-24];
	setp.eq.s32 	%p5, %r7, 0;
	@%p5 bra 	$L__BB4_10;
	atom.global.add.u32 	%r40, [%rd10+-24], %r7;
$L__BB4_10:
	ld.shared.u32 	%r8, [%r54+-20];
	setp.eq.s32 	%p6, %r8, 0;
	@%p6 bra 	$L__BB4_12;
	atom.global.add.u32 	%r41, [%rd10+-20], %r8;
$L__BB4_12:
	ld.shared.u32 	%r9, [%r54+-16];
	setp.eq.s32 	%p7, %r9, 0;
	@%p7 bra 	$L__BB4_14;
	atom.global.add.u32 	%r42, [%rd10+-16], %r9;
$L__BB4_14:
	ld.shared.u32 	%r10, [%r54+-12];
	setp.eq.s32 	%p8, %r10, 0;
	@%p8 bra 	$L__BB4_16;
	atom.global.add.u32 	%r43, [%rd10+-12], %r10;
$L__BB4_16:
	ld.shared.u32 	%r11, [%r54+-8];
	setp.eq.s32 	%p9, %r11, 0;
	@%p9 bra 	$L__BB4_18;
	atom.global.add.u32 	%r44, [%rd10+-8], %r11;
$L__BB4_18:
	ld.shared.u32 	%r12, [%r54+-4];
	setp.eq.s32 	%p10, %r12, 0;
	@%p10 bra 	$L__BB4_20;
	atom.global.add.u32 	%r45, [%rd10+-4], %r12;
$L__BB4_20:
	ld.shared.u32 	%r13, [%r54];
	setp.eq.s32 	%p11, %r13, 0;
	@%p11 bra 	$L__BB4_22;
	atom.global.add.u32 	%r46, [%rd10], %r13;
$L__BB4_22:
	ld.shared.u32 	%r14, [%r54+4];
	setp.eq.s32 	%p12, %r14, 0;
	@%p12 bra 	$L__BB4_24;
	atom.global.add.u32 	%r47, [%rd10+4], %r14;
$L__BB4_24:
	ld.shared.u32 	%r15, [%r54+8];
	setp.eq.s32 	%p13, %r15, 0;
	@%p13 bra 	$L__BB4_26;
	atom.global.add.u32 	%r48, [%rd10+8], %r15;
$L__BB4_26:
	ld.shared.u32 	%r16, [%r54+12];
	setp.eq.s32 	%p14, %r16, 0;
	@%p14 bra 	$L__BB4_28;
	atom.global.add.u32 	%r49, [%rd10+12], %r16;
$L__BB4_28:
	ld.shared.u32 	%r17, [%r54+16];
	setp.eq.s32 	%p15, %r17, 0;
	@%p15 bra 	$L__BB4_30;
	atom.global.add.u32 	%r50, [%rd10+16], %r17;
$L__BB4_30:
	ld.shared.u32 	%r18, [%r54+20];
	setp.eq.s32 	%p16, %r18, 0;
	@%p16 bra 	$L__BB4_32;
	atom.global.add.u32 	%r51, [%rd10+20], %r18;
$L__BB4_32:
	ld.shared.u32 	%r19, [%r54+24];
	setp.eq.s32 	%p17, %r19, 0;
	@%p17 bra 	$L__BB4_34;
	atom.global.add.u32 	%r52, [%rd10+24], %r19;
$L__BB4_34:
	ld.shared.u32 	%r20, [%r54+28];
	setp.eq.s32 	%p18, %r20, 0;
	@%p18 bra 	$L__BB4_36;
	atom.global.add.u32 	%r53, [%rd10+28], %r20;
$L__BB4_36:
	add.s32 	%r55, %r55, 16;
	add.s32 	%r54, %r54, 64;
	add.s64 	%rd10, %rd10, 64;
	setp.ne.s32 	%p19, %r55, 4096;
	@%p19 bra 	$L__BB4_4;
$L__BB4_37:
	ret;

}
	// .globl	_Z14convert_kernelPjj
.visible .entry _Z14convert_kernelPjj(
	.param .u64 .ptr .align 1 _Z14convert_kernelPjj_param_0,
	.param .u32 _Z14convert_kernelPjj_param_1
)
{
	.reg .pred 	%p<3>;
	.reg .b32 	%r<7>;
	.reg .b64 	%rd<5>;

	ld.param.u64 	%rd2, [_Z14convert_kernelPjj_param_0];
	mov.u32 	%r2, %ctaid.x;
	mov.u32 	%r3, %ntid.x;
	mov.u32 	%r4, %tid.x;
	mad.lo.s32 	%r1, %r2, %r3, %r4;
	setp.gt.s32 	%p1, %r1, 4095;
	@%p1 bra 	$L__BB5_3;
	cvta.to.global.u64 	%rd3, %rd2;
	mul.wide.s32 	%rd4, %r1, 4;
	add.s64 	%rd1, %rd3, %rd4;
	ld.global.u32 	%r5, [%rd1];
	setp.lt.u32 	%p2, %r5, 128;
	@%p2 bra 	$L__BB5_3;
	mov.b32 	%r6, 127;
	st.global.u32 	[%rd1], %r6;
$L__BB5_3:
	ret;

}


// ===== COMPILED SASS (sm_100) =====

	.target	sm_100

	.elftype	@"ET_EXEC"


//--------------------- .note.nv.tkinfo           --------------------------
	.section	.note.nv.tkinfo,"",@"SHT_NOTE"
	.sectionflags	@"SHF_NOTE_NV_TKINFO"
	.tkinfo
        /*0018*/ 	.word	0x00000002
        /*0030*/ 	.string	""
        /*0030*/ 	.string	"ptxas"
        /*0030*/ 	.string	"Cuda compilation tools, release 13.0, V13.0.88"
        /*0030*/ 	.string	"Build cuda_13.0.r13.0/compiler.36424714_0"
        /*0030*/ 	.string	"-arch sm_100 -m 64 "



//--------------------- .note.nv.cuinfo           --------------------------
	.section	.note.nv.cuinfo,"",@"SHT_NOTE"
	.sectionflags	@"SHF_NOTE_NV_CUINFO"
        /*0018*/ 	.short	0x0002
        /*001a*/ 	.short	0x0064
        /*001c*/ 	.short	0x0082
	.zero		2


//--------------------- .nv.info                  --------------------------
	.section	.nv.info,"",@"SHT_CUDA_INFO"
	.align	4


	//----- nvinfo : EIATTR_REGCOUNT
	.align		4
        /*0000*/ 	.byte	0x04, 0x2f
        /*0002*/ 	.short	(.L_1 - .L_0)
	.align		4
.L_0:
        /*0004*/ 	.word	index@(_Z20histogram_kernel_ORGPjS_j)
        /*0008*/ 	.word	0x0000001e


	//----- nvinfo : EIATTR_FRAME_SIZE
	.align		4
.L_1:
        /*000c*/ 	.byte	0x04, 0x11
        /*000e*/ 	.short	(.L_3 - .L_2)
	.align		4
.L_2:
        /*0010*/ 	.word	index@(_Z20histogram_kernel_ORGPjS_j)
        /*0014*/ 	.word	0x00000000


	//----- nvinfo : EIATTR_REGCOUNT
	.align		4
.L_3:
        /*0018*/ 	.byte	0x04, 0x2f
        /*001a*/ 	.short	(.L_5 - .L_4)
	.align		4
.L_4:
        /*001c*/ 	.word	index@(_Z24histogram_kernel_par_tmpPjS_j)
        /*0020*/ 	.word	0x0000000e


	//----- nvinfo : EIATTR_FRAME_SIZE
	.align		4
.L_5:
        /*0024*/ 	.byte	0x04, 0x11
        /*0026*/ 	.short	(.L_7 - .L_6)
	.align		4
.L_6:
        /*0028*/ 	.word	index@(_Z24histogram_kernel_par_tmpPjS_j)
        /*002c*/ 	.word	0x00000000


	//----- nvinfo : EIATTR_REGCOUNT
	.align		4
.L_7:
        /*0030*/ 	.byte	0x04, 0x2f
        /*0032*/ 	.short	(.L_9 - .L_8)
	.align		4
.L_8:
        /*0034*/ 	.word	index@(_Z25histogram_kernel_par_bothPjS_j)
        /*0038*/ 	.word	0x0000000e


	//----- nvinfo : EIATTR_FRAME_SIZE
	.align		4
.L_9:
        /*003c*/ 	.byte	0x04, 0x11
        /*003e*/ 	.short	(.L_11 - .L_10)
	.align		4
.L_10:
        /*0040*/ 	.word	index@(_Z25histogram_kernel_par_bothPjS_j)
        /*0044*/ 	.word	0x00000000


	//----- nvinfo : EIATTR_REGCOUNT
	.align		4
.L_11:
        /*0048*/ 	.byte	0x04, 0x2f
        /*004a*/ 	.short	(.L_13 - .L_12)
	.align		4
.L_12:
        /*004c*/ 	.word	index@(_Z31histogram_kernel_par_both_no_ifPjS_j)
        /*0050*/ 	.word	0x00000010


	//----- nvinfo : EIATTR_FRAME_SIZE
	.align		4
.L_13:
        /*0054*/ 	.byte	0x04, 0x11
        /*0056*/ 	.short	(.L_15 - .L_14)
	.align		4
.L_14:
        /*0058*/ 	.word	index@(_Z31histogram_kernel_par_both_no_ifPjS_j)
        /*005c*/ 	.word	0x00000000


	//----- nvinfo : EIATTR_REGCOUNT
	.align		4
.L_15:
        /*0060*/ 	.byte	0x04, 0x2f
        /*0062*/ 	.short	(.L_17 - .L_16)
	.align		4
.L_16:
        /*0064*/ 	.word	index@(_Z27histogram_kernel_par_memsetPjS_j)
        /*0068*/ 	.word	0x00000017


	//----- nvinfo : EIATTR_FRAME_SIZE
	.align		4
.L_17:
        /*006c*/ 	.byte	0x04, 0x11
        /*006e*/ 	.short	(.L_19 - .L_18)
	.align		4
.L_18:
        /*0070*/ 	.word	index@(_Z27histogram_kernel_par_memsetPjS_j)
        /*0074*/ 	.word	0x00000000


	//----- nvinfo : EIATTR_REGCOUNT
	.align		4
.L_19:
        /*0078*/ 	.byte	0x04, 0x2f
        /*007a*/ 	.short	(.L_21 - .L_20)
	.align		4
.L_20:
        /*007c*/ 	.word	index@(_Z14convert_kernelPjj)
        /*0080*/ 	.word	0x00000008


	//----- nvinfo : EIATTR_FRAME_SIZE
	.align		4
.L_21:
        /*0084*/ 	.byte	0x04, 0x11
        /*0086*/ 	.short	(.L_23 - .L_22)
	.align		4
.L_22:
        /*0088*/ 	.word	index@(_Z14convert_kernelPjj)
        /*008c*/ 	.word	0x00000000


	//----- nvinfo : EIATTR_MIN_STACK_SIZE
	.align		4
.L_23:
        /*0090*/ 	.byte	0x04, 0x12
        /*0092*/ 	.short	(.L_25 - .L_24)
	.align		4
.L_24:
        /*0094*/ 	.word	index@(_Z14convert_kernelPjj)
        /*0098*/ 	.word	0x00000000


	//----- nvinfo : EIATTR_MIN_STACK_SIZE
	.align		4
.L_25:
        /*009c*/ 	.byte	0x04, 0x12
        /*009e*/ 	.short	(.L_27 - .L_26)
	.align		4
.L_26:
        /*00a0*/ 	.word	index@(_Z27histogram_kernel_par_memsetPjS_j)
        /*00a4*/ 	.word	0x00000000


	//----- nvinfo : EIATTR_MIN_STACK_SIZE
	.align		4
.L_27:
        /*00a8*/ 	.byte	0x04, 0x12
        /*00aa*/ 	.short	(.L_29 - .L_28)
	.align		4
.L_28:
        /*00ac*/ 	.word	index@(_Z31histogram_kernel_par_both_no_ifPjS_j)
        /*00b0*/ 	.word	0x00000000


	//----- nvinfo : EIATTR_MIN_STACK_SIZE
	.align		4
.L_29:
        /*00b4*/ 	.byte	0x04, 0x12
        /*00b6*/ 	.short	(.L_31 - .L_30)
	.align		4
.L_30:
        /*00b8*/ 	.word	index@(_Z25histogram_kernel_par_bothPjS_j)
        /*00bc*/ 	.word	0x00000000


	//----- nvinfo : EIATTR_MIN_STACK_SIZE
	.align		4
.L_31:
        /*00c0*/ 	.byte	0x04, 0x12
        /*00c2*/ 	.short	(.L_33 - .L_32)
	.align		4
.L_32:
        /*00c4*/ 	.word	index@(_Z24histogram_kernel_par_tmpPjS_j)
        /*00c8*/ 	.word	0x00000000


	//----- nvinfo : EIATTR_MIN_STACK_SIZE
	.align		4
.L_33:
        /*00cc*/ 	.byte	0x04, 0x12
        /*00ce*/ 	.short	(.L_35 - .L_34)
	.align		4
.L_34:
        /*00d0*/ 	.word	index@(_Z20histogram_kernel_ORGPjS_j)
        /*00d4*/ 	.word	0x00000000
.L_35:


//--------------------- .nv.compat                --------------------------
	.section	.nv.compat,"",@"SHT_CUDA_COMPAT_INFO"
	.align	4
        /*0000*/ 	.byte	0x02, 0x09, 0x00, 0x00, 0x02, 0x02, 0x01, 0x00, 0x02, 0x05, 0x05, 0x00, 0x03, 0x07, 0x01, 0x01
        /*0010*/ 	.byte	0x02, 0x03, 0x00, 0x00, 0x02, 0x06, 0x01, 0x00, 0x04, 0x0b, 0x08, 0x00, 0x09, 0x00, 0x00, 0x00
        /*0020*/ 	.byte	0x00, 0x00, 0x00, 0x00


//--------------------- .nv.info._Z14convert_kernelPjj --------------------------
	.section	.nv.info._Z14convert_kernelPjj,"",@"SHT_CUDA_INFO"
	.sectionflags	@""
	.align	4


	//----- nvinfo : EIATTR_CUDA_API_VERSION
	.align		4
        /*0000*/ 	.byte	0x04, 0x37
        /*0002*/ 	.short	(.L_37 - .L_36)
.L_36:
        /*0004*/ 	.word	0x00000082


	//----- nvinfo : EIATTR_KPARAM_INFO
	.align		4
.L_37:
        /*0008*/ 	.byte	0x04, 0x17
        /*000a*/ 	.short	(.L_39 - .L_38)
.L_38:
        /*000c*/ 	.word	0x00000000
        /*0010*/ 	.short	0x0001
        /*0012*/ 	.short	0x0008
        /*0014*/ 	.byte	0x00, 0xf0, 0x11, 0x00


	//----- nvinfo : EIATTR_KPARAM_INFO
	.align		4
.L_39:
        /*0018*/ 	.byte	0x04, 0x17
        /*001a*/ 	.short	(.L_41 - .L_40)
.L_40:
        /*001c*/ 	.word	0x00000000
        /*0020*/ 	.short	0x0000
        /*0022*/ 	.short	0x0000
        /*0024*/ 	.byte	0x00, 0xf5, 0x21, 0x00


	//----- nvinfo : EIATTR_SPARSE_MMA_MASK
	.align		4
.L_41:
        /*0028*/ 	.byte	0x03, 0x50
        /*002a*/ 	.short	0x0000


	//----- nvinfo : EIATTR_MAXREG_COUNT
	.align		4
        /*002c*/ 	.byte	0x03, 0x1b
        /*002e*/ 	.short	0x00ff


	//----- nvinfo : EIATTR_MERCURY_ISA_VERSION
	.align		4
        /*0030*/ 	.byte	0x03, 0x5f
        /*0032*/ 	.short	0x0101


	//----- nvinfo : EIATTR_VRC_CTA_INIT_COUNT
	.align		4
        /*0034*/ 	.byte	0x02, 0x4a
	.zero		1
	.zero		1


	//----- nvinfo : EIATTR_EXIT_INSTR_OFFSETS
	.align		4
        /*0038*/ 	.byte	0x04, 0x1c
        /*003a*/ 	.short	(.L_43 - .L_42)


	//   ....[0]....
.L_42:
        /*003c*/ 	.word	0x00000060


	//   ....[1]....
        /*0040*/ 	.word	0x000000c0


	//   ....[2]....
        /*0044*/ 	.word	0x000000f0


	//----- nvinfo : EIATTR_CBANK_PARAM_SIZE
	.align		4
.L_43:
        /*0048*/ 	.byte	0x03, 0x19
        /*004a*/ 	.short	0x000c


	//----- nvinfo : EIATTR_PARAM_CBANK
	.align		4
        /*004c*/ 	.byte	0x04, 0x0a
        /*004e*/ 	.short	(.L_45 - .L_44)
	.align		4
.L_44:
        /*0050*/ 	.word	index@(.nv.constant0._Z14convert_kernelPjj)
        /*0054*/ 	.short	0x0380
        /*0056*/ 	.short	0x000c


	//----- nvinfo : EIATTR_SW_WAR
	.align		4
.L_45:
        /*0058*/ 	.byte	0x04, 0x36
        /*005a*/ 	.short	(.L_47 - .L_46)
.L_46:
        /*005c*/ 	.word	0x00000008
.L_47:


//--------------------- .nv.info._Z27histogram_kernel_par_memsetPjS_j --------------------------
	.section	.nv.info._Z27histogram_kernel_par_memsetPjS_j,"",@"SHT_CUDA_INFO"
	.sectionflags	@""
	.align	4


	//----- nvinfo : EIATTR_CUDA_API_VERSION
	.align		4
        /*0000*/ 	.byte	0x04, 0x37
        /*0002*/ 	.short	(.L_49 - .L_48)
.L_48:
        /*0004*/ 	.word	0x00000082


	//----- nvinfo : EIATTR_KPARAM_INFO
	.align		4
.L_49:
        /*0008*/ 	.byte	0x04, 0x17
        /*000a*/ 	.short	(.L_51 - .L_50)
.L_50:
        /*000c*/ 	.word	0x00000000
        /*0010*/ 	.short	0x0002
        /*0012*/ 	.short	0x0010
        /*0014*/ 	.byte	0x00, 0xf0, 0x11, 0x00


	//----- nvinfo : EIATTR_KPARAM_INFO
	.align		4
.L_51:
        /*0018*/ 	.byte	0x04, 0x17
        /*001a*/ 	.short	(.L_53 - .L_52)
.L_52:
        /*001c*/ 	.word	0x00000000
        /*0020*/ 	.short	0x0001
        /*0022*/ 	.short	0x0008
        /*0024*/ 	.byte	0x00, 0xf5, 0x21, 0x00


	//----- nvinfo : EIATTR_KPARAM_INFO
	.align		4
.L_53:
        /*0028*/ 	.byte	0x04, 0x17
        /*002a*/ 	.short	(.L_55 - .L_54)
.L_54:
        /*002c*/ 	.word	0x00000000
        /*0030*/ 	.short	0x0000
        /*0032*/ 	.short	0x0000
        /*0034*/ 	.byte	0x00, 0xf5, 0x21, 0x00


	//----- nvinfo : EIATTR_SPARSE_MMA_MASK
	.align		4
.L_55:
        /*0038*/ 	.byte	0x03, 0x50
        /*003a*/ 	.short	0x0000


	//----- nvinfo : EIATTR_MAXREG_COUNT
	.align		4
        /*003c*/ 	.byte	0x03, 0x1b
        /*003e*/ 	.short	0x00ff


	//----- nvinfo : EIATTR_NUM_BARRIERS
	.align		4
        /*0040*/ 	.byte	0x02, 0x4c
        /*0042*/ 	.byte	0x01
	.zero		1


	//----- nvinfo : EIATTR_MERCURY_ISA_VERSION
	.align		4
        /*0044*/ 	.byte	0x03, 0x5f
        /*0046*/ 	.short	0x0101


	//----- nvinfo : EIATTR_VRC_CTA_INIT_COUNT
	.align		4
        /*0048*/ 	.byte	0x02, 0x4a
	.zero		1
	.zero		1


	//----- nvinfo : EIATTR_EXIT_INSTR_OFFSETS
	.align		4
        /*004c*/ 	.byte	0x04, 0x1c
        /*004e*/ 	.short	(.L_57 - .L_56)


	//   ....[0]....
.L_56:
        /*0050*/ 	.word	0x000001a0


	//   ....[1]....
        /*0054*/ 	.word	0x000007f0


	//----- nvinfo : EIATTR_CRS_STACK_SIZE
	.align		4
.L_57:
        /*0058*/ 	.byte	0x04, 0x1e
        /*005a*/ 	.short	(.L_59 - .L_58)
.L_58:
        /*005c*/ 	.word	0x00000000


	//----- nvinfo : EIATTR_CBANK_PARAM_SIZE
	.align		4
.L_59:
        /*0060*/ 	.byte	0x03, 0x19
        /*0062*/ 	.short	0x0014


	//----- nvinfo : EIATTR_PARAM_CBANK
	.align		4
        /*0064*/ 	.byte	0x04, 0x0a
        /*0066*/ 	.short	(.L_61 - .L_60)
	.align		4
.L_60:
        /*0068*/ 	.word	index@(.nv.constant0._Z27histogram_kernel_par_memsetPjS_j)
        /*006c*/ 	.short	0x0380
        /*006e*/ 	.short	0x0014


	//----- nvinfo : EIATTR_SW_WAR
	.align		4
.L_61:
        /*0070*/ 	.byte	0x04, 0x36
        /*0072*/ 	.short	(.L_63 - .L_62)
.L_62:
        /*0074*/ 	.word	0x00000008
.L_63:


//--------------------- .nv.info._Z31histogram_kernel_par_both_no_ifPjS_j --------------------------
	.section	.nv.info._Z31histogram_kernel_par_both_no_ifPjS_j,"",@"SHT_CUDA_INFO"
	.sectionflags	@""
	.align	4


	//----- nvinfo : EIATTR_CUDA_API_VERSION
	.align		4
        /*0000*/ 	.byte	0x04, 0x37
        /*0002*/ 	.short	(.L_65 - .L_64)
.L_64:
        /*0004*/ 	.word	0x00000082


	//----- nvinfo : EIATTR_KPARAM_INFO
	.align		4
.L_65:
        /*0008*/ 	.byte	0x04, 0x17
        /*000a*/ 	.short	(.L_67 - .L_66)
.L_66:
        /*000c*/ 	.word	0x00000000
        /*0010*/ 	.short	0x0002
        /*0012*/ 	.short	0x0010
        /*0014*/ 	.byte	0x00, 0xf0, 0x11, 0x00


	//----- nvinfo : EIATTR_KPARAM_INFO
	.align		4
.L_67:
        /*0018*/ 	.byte	0x04, 0x17
        /*001a*/ 	.short	(.L_69 - .L_68)
.L_68:
        /*001c*/ 	.word	0x00000000
        /*0020*/ 	.short	0x0001
        /*0022*/ 	.short	0x0008
        /*0024*/ 	.byte	0x00, 0xf5, 0x21, 0x00


	//----- nvinfo : EIATTR_KPARAM_INFO
	.align		4
.L_69:
        /*0028*/ 	.byte	0x04, 0x17
        /*002a*/ 	.short	(.L_71 - .L_70)
.L_70:
        /*002c*/ 	.word	0x00000000
        /*0030*/ 	.short	0x0000
        /*0032*/ 	.short	0x0000
        /*0034*/ 	.byte	0x00, 0xf5, 0x21, 0x00


	//----- nvinfo : EIATTR_SPARSE_MMA_MASK
	.align		4
.L_71:
        /*0038*/ 	.byte	0x03, 0x50
        /*003a*/ 	.short	0x0000


	//----- nvinfo : EIATTR_MAXREG_COUNT
	.align		4
        /*003c*/ 	.byte	0x03, 0x1b
        /*003e*/ 	.short	0x00ff


	//----- nvinfo : EIATTR_NUM_BARRIERS
	.align		4
        /*0040*/ 	.byte	0x02, 0x4c
        /*0042*/ 	.byte	0x01
	.zero		1


	//----- nvinfo : EIATTR_MERCURY_ISA_VERSION
	.align		4
        /*0044*/ 	.byte	0x03, 0x5f
        /*0046*/ 	.short	0x0101


	//----- nvinfo : EIATTR_VRC_CTA_INIT_COUNT
	.align		4
        /*0048*/ 	.byte	0x02, 0x4a
	.zero		1
	.zero		1


	//----- nvinfo : EIATTR_EXIT_INSTR_OFFSETS
	.align		4
        /*004c*/ 	.byte	0x04, 0x1c
        /*004e*/ 	.short	(.L_73 - .L_72)


	//   ....[0]....
.L_72:
        /*0050*/ 	.word	0x00000100


	//   ....[1]....
        /*0054*/ 	.word	0x00000220


	//----- nvinfo : EIATTR_CBANK_PARAM_SIZE
	.align		4
.L_73:
        /*0058*/ 	.byte	0x03, 0x19
        /*005a*/ 	.short	0x0014


	//----- nvinfo : EIATTR_PARAM_CBANK
	.align		4
        /*005c*/ 	.byte	0x04, 0x0a
        /*005e*/ 	.short	(.L_75 - .L_74)
	.align		4
.L_74:
        /*0060*/ 	.word	index@(.nv.constant0._Z31histogram_kernel_par_both_no_ifPjS_j)
        /*0064*/ 	.short	0x0380
        /*0066*/ 	.short	0x0014


	//----- nvinfo : EIATTR_SW_WAR
	.align		4
.L_75:
        /*0068*/ 	.byte	0x04, 0x36
        /*006a*/ 	.short	(.L_77 - .L_76)
.L_76:
        /*006c*/ 	.word	0x00000008
.L_77:


//--------------------- .nv.info._Z25histogram_kernel_par_bothPjS_j --------------------------
	.section	.nv.info._Z25histogram_kernel_par_bothPjS_j,"",@"SHT_CUDA_INFO"
	.sectionflags	@""
	.align	4


	//----- nvinfo : EIATTR_CUDA_API_VERSION
	.align		4
        /*0000*/ 	.byte	0x04, 0x37
        /*0002*/ 	.short	(.L_79 - .L_78)
.L_78:
        /*0004*/ 	.word	0x00000082


	//----- nvinfo : EIATTR_KPARAM_INFO
	.align		4
.L_79:
        /*0008*/ 	.byte	0x04, 0x17
        /*000a*/ 	.short	(.L_81 - .L_80)
.L_80:
        /*000c*/ 	.word	0x00000000
        /*0010*/ 	.short	0x0002
        /*0012*/ 	.short	0x0010
        /*0014*/ 	.byte	0x00, 0xf0, 0x11, 0x00


	//----- nvinfo : EIATTR_KPARAM_INFO
	.align		4
.L_81:
        /*0018*/ 	.byte	0x04, 0x17
        /*001a*/ 	.short	(.L_83 - .L_82)
.L_82:
        /*001c*/ 	.word	0x00000000
        /*0020*/ 	.short	0x0001
        /*0022*/ 	.short	0x0008
        /*0024*/ 	.byte	0x00, 0xf5, 0x21, 0x00


	//----- nvinfo : EIATTR_KPARAM_INFO
	.align		4
.L_83:
        /*0028*/ 	.byte	0x04, 0x17
        /*002a*/ 	.short	(.L_85 - .L_84)
.L_84:
        /*002c*/ 	.word	0x00000000
        /*0030*/ 	.short	0x0000
        /*0032*/ 	.short	0x0000
        /*0034*/ 	.byte	0x00, 0xf5, 0x21, 0x00


	//----- nvinfo : EIATTR_SPARSE_MMA_MASK
	.align		4
.L_85:
        /*0038*/ 	.byte	0x03, 0x50
        /*003a*/ 	.short	0x0000


	//----- nvinfo : EIATTR_MAXREG_COUNT
	.align		4
        /*003c*/ 	.byte	0x03, 0x1b
        /*003e*/ 	.short	0x00ff


	//----- nvinfo : EIATTR_NUM_BARRIERS
	.align		4
        /*0040*/ 	.byte	0x02, 0x4c
        /*0042*/ 	.byte	0x01
	.zero		1


	//----- nvinfo : EIATTR_MERCURY_ISA_VERSION
	.align		4
        /*0044*/ 	.byte	0x03, 0x5f
        /*0046*/ 	.short	0x0101


	//----- nvinfo : EIATTR_VRC_CTA_INIT_COUNT
	.align		4
        /*0048*/ 	.byte	0x02, 0x4a
	.zero		1
	.zero		1


	//----- nvinfo : EIATTR_EXIT_INSTR_OFFSETS
	.align		4
        /*004c*/ 	.byte	0x04, 0x1c
        /*004e*/ 	.short	(.L_87 - .L_86)


	//   ....[0]....
.L_86:
        /*0050*/ 	.word	0x00000300


	//   ....[1]....
        /*0054*/ 	.word	0x00000320


	//----- nvinfo : EIATTR_CRS_STACK_SIZE
	.align		4
.L_87:
        /*0058*/ 	.byte	0x04, 0x1e
        /*005a*/ 	.short	(.L_89 - .L_88)
.L_88:
        /*005c*/ 	.word	0x00000000


	//----- nvinfo : EIATTR_CBANK_PARAM_SIZE
	.align		4
.L_89:
        /*0060*/ 	.byte	0x03, 0x19
        /*0062*/ 	.short	0x0014


	//----- nvinfo : EIATTR_PARAM_CBANK
	.align		4
        /*0064*/ 	.byte	0x04, 0x0a
        /*0066*/ 	.short	(.L_91 - .L_90)
	.align		4
.L_90:
        /*0068*/ 	.word	index@(.nv.constant0._Z25histogram_kernel_par_bothPjS_j)
        /*006c*/ 	.short	0x0380
        /*006e*/ 	.short	0x0014


	//----- nvinfo : EIATTR_SW_WAR
	.align		4
.L_91:
        /*0070*/ 	.byte	0x04, 0x36
        /*0072*/ 	.short	(.L_93 - .L_92)
.L_92:
        /*0074*/ 	.word	0x00000008
.L_93:


//--------------------- .nv.info._Z24histogram_kernel_par_tmpPjS_j --------------------------
	.section	.nv.info._Z24histogram_kernel_par_tmpPjS_j,"",@"SHT_CUDA_INFO"
	.sectionflags	@""
	.align	4


	//----- nvinfo : EIATTR_CUDA_API_VERSION
	.align		4
        /*0000*/ 	.byte	0x04, 0x37
        /*0002*/ 	.short	(.L_95 - .L_94)
.L_94:
        /*0004*/ 	.word	0x00000082


	//----- nvinfo : EIATTR_KPARAM_INFO
	.align		4
.L_95:
        /*0008*/ 	.byte	0x04, 0x17
        /*000a*/ 	.short	(.L_97 - .L_96)
.L_96:
        /*000c*/ 	.word	0x00000000
        /*0010*/ 	.short	0x0002
        /*0012*/ 	.short	0x0010
        /*0014*/ 	.byte	0x00, 0xf0, 0x11, 0x00


	//----- nvinfo : EIATTR_KPARAM_INFO
	.align		4
.L_97:
        /*0018*/ 	.byte	0x04, 0x17
        /*001a*/ 	.short	(.L_99 - .L_98)
.L_98:
        /*001c*/ 	.word	0x00000000
        /*0020*/ 	.short	0x0001
        /*0022*/ 	.short	0x0008
        /*0024*/ 	.byte	0x00, 0xf5, 0x21, 0x00


	//----- nvinfo : EIATTR_KPARAM_INFO
	.align		4
.L_99:
        /*0028*/ 	.byte	0x04, 0x17
        /*002a*/ 	.short	(.L_101 - .L_100)
.L_100:
        /*002c*/ 	.word	0x00000000
        /*0030*/ 	.short	0x0000
        /*0032*/ 	.short	0x0000
        /*0034*/ 	.byte	0x00, 0xf5, 0x21, 0x00


	//----- nvinfo : EIATTR_SPARSE_MMA_MASK
	.align		4
.L_101:
        /*0038*/ 	.byte	0x03, 0x50
        /*003a*/ 	.short	0x0000


	//----- nvinfo : EIATTR_MAXREG_COUNT
	.align		4
        /*003c*/ 	.byte	0x03, 0x1b
        /*003e*/ 	.short	0x00ff


	//----- nvinfo : EIATTR_NUM_BARRIERS
	.align		4
        /*0040*/ 	.byte	0x02, 0x4c
        /*0042*/ 	.byte	0x01
	.zero		1


	//----- nvinfo : EIATTR_MERCURY_ISA_VERSION
	.align		4
        /*0044*/ 	.byte	0x03, 0x5f
        /*0046*/ 	.short	0x0101


	//----- nvinfo : EIATTR_VRC_CTA_INIT_COUNT
	.align		4
        /*0048*/ 	.byte	0x02, 0x4a
	.zero		1
	.zero		1


	//----- nvinfo : EIATTR_EXIT_INSTR_OFFSETS
	.align		4
        /*004c*/ 	.byte	0x04, 0x1c
        /*004e*/ 	.short	(.L_103 - .L_102)


	//   ....[0]....
.L_102:
        /*0050*/ 	.word	0x00000070


	//   ....[1]....
        /*0054*/ 	.word	0x00000450


	//   ....[2]....
        /*0058*/ 	.word	0x00000470


	//----- nvinfo : EIATTR_CRS_STACK_SIZE
	.align		4
.L_103:
        /*005c*/ 	.byte	0x04, 0x1e
        /*005e*/ 	.short	(.L_105 - .L_104)
.L_104:
        /*0060*/ 	.word	0x00000000


	//----- nvinfo : EIATTR_CBANK_PARAM_SIZE
	.align		4
.L_105:
        /*0064*/ 	.byte	0x03, 0x19
        /*0066*/ 	.short	0x0014


	//----- nvinfo : EIATTR_PARAM_CBANK
	.align		4
        /*0068*/ 	.byte	0x04, 0x0a
        /*006a*/ 	.short	(.L_107 - .L_106)
	.align		4
.L_106:
        /*006c*/ 	.word	index@(.nv.constant0._Z24histogram_kernel_par_tmpPjS_j)
        /*0070*/ 	.short	0x0380
        /*0072*/ 	.short	0x0014


	//----- nvinfo : EIATTR_SW_WAR
	.align		4
.L_107:
        /*0074*/ 	.byte	0x04, 0x36
        /*0076*/ 	.short	(.L_109 - .L_108)
.L_108:
        /*0078*/ 	.word	0x00000008
.L_109:


//--------------------- .nv.info._Z20histogram_kernel_ORGPjS_j --------------------------
	.section	.nv.info._Z20histogram_kernel_ORGPjS_j,"",@"SHT_CUDA_INFO"
	.sectionflags	@""
	.align	4


	//----- nvinfo : EIATTR_CUDA_API_VERSION
	.align		4
        /*0000*/ 	.byte	0x04, 0x37
        /*0002*/ 	.short	(.L_111 - .L_110)
.L_110:
        /*0004*/ 	.word	0x00000082


	//----- nvinfo : EIATTR_KPARAM_INFO
	.align		4
.L_111:
        /*0008*/ 	.byte	0x04, 0x17
        /*000a*/ 	.short	(.L_113 - .L_112)
.L_112:
        /*000c*/ 	.word	0x00000000
        /*0010*/ 	.short	0x0002
        /*0012*/ 	.short	0x0010
        /*0014*/ 	.byte	0x00, 0xf0, 0x11, 0x00


	//----- nvinfo : EIATTR_KPARAM_INFO
	.align		4
.L_113:
        /*0018*/ 	.byte	0x04, 0x17
        /*001a*/ 	.short	(.L_115 - .L_114)
.L_114:
        /*001c*/ 	.word	0x00000000
        /*0020*/ 	.short	0x0001
        /*0022*/ 	.short	0x0008
        /*0024*/ 	.byte	0x00, 0xf5, 0x21, 0x00


	//----- nvinfo : EIATTR_KPARAM_INFO
	.align		4
.L_115:
        /*0028*/ 	.byte	0x04, 0x17
        /*002a*/ 	.short	(.L_117 - .L_116)
.L_116:
        /*002c*/ 	.word	0x00000000
        /*0030*/ 	.short	0x0000
        /*0032*/ 	.short	0x0000
        /*0034*/ 	.byte	0x00, 0xf5, 0x21, 0x00


	//----- nvinfo : EIATTR_SPARSE_MMA_MASK
	.align		4
.L_117:
        /*0038*/ 	.byte	0x03, 0x50
        /*003a*/ 	.short	0x0000


	//----- nvinfo : EIATTR_MAXREG_COUNT
	.align		4
        /*003c*/ 	.byte	0x03, 0x1b
        /*003e*/ 	.short	0x00ff


	//----- nvinfo : EIATTR_NUM_BARRIERS
	.align		4
        /*0040*/ 	.byte	0x02, 0x4c
        /*0042*/ 	.byte	0x01
	.zero		1


	//----- nvinfo : EIATTR_MERCURY_ISA_VERSION
	.align		4
        /*0044*/ 	.byte	0x03, 0x5f
        /*0046*/ 	.short	0x0101


	//----- nvinfo : EIATTR_VRC_CTA_INIT_COUNT
	.align		4
        /*0048*/ 	.byte	0x02, 0x4a
	.zero		1
	.zero		1


	//----- nvinfo : EIATTR_EXIT_INSTR_OFFSETS
	.align		4
        /*004c*/ 	.byte	0x04, 0x1c
        /*004e*/ 	.short	(.L_119 - .L_118)


	//   ....[0]....
.L_118:
        /*0050*/ 	.word	0x00000070


	//   ....[1]....
        /*0054*/ 	.word	0x000002e0


	//   ....[2]....
        /*0058*/ 	.word	0x00000640


	//----- nvinfo : EIATTR_CRS_STACK_SIZE
	.align		4
.L_119:
        /*005c*/ 	.byte	0x04, 0x1e
        /*005e*/ 	.short	(.L_121 - .L_120)
.L_120:
        /*0060*/ 	.word	0x00000000


	//----- nvinfo : EIATTR_CBANK_PARAM_SIZE
	.align		4
.L_121:
        /*0064*/ 	.byte	0x03, 0x19
        /*0066*/ 	.short	0x0014


	//----- nvinfo : EIATTR_PARAM_CBANK
	.align		4
        /*0068*/ 	.byte	0x04, 0x0a
        /*006a*/ 	.short	(.L_123 - .L_122)
	.align		4
.L_122:
        /*006c*/ 	.word	index@(.nv.constant0._Z20histogram_kernel_ORGPjS_j)
        /*0070*/ 	.short	0x0380
        /*0072*/ 	.short	0x0014


	//----- nvinfo : EIATTR_SW_WAR
	.align		4
.L_123:
        /*0074*/ 	.byte	0x04, 0x36
        /*0076*/ 	.short	(.L_125 - .L_124)
.L_124:
        /*0078*/ 	.word	0x00000008
.L_125:


//--------------------- .nv.callgraph             --------------------------
	.section	.nv.callgraph,"",@"SHT_CUDA_CALLGRAPH"
	.align	4
	.sectionentsize	8
	.align		4
        /*0000*/ 	.word	0x00000000
	.align		4
        /*0004*/ 	.word	0xffffffff
	.align		4
        /*0008*/ 	.word	0x00000000
	.align		4
        /*000c*/ 	.word	0xfffffffe
	.align		4
        /*0010*/ 	.word	0x00000000
	.align		4
        /*0014*/ 	.word	0xfffffffd
	.align		4
        /*0018*/ 	.word	0x00000000
	.align		4
        /*001c*/ 	.word	0xfffffffc


//--------------------- .text._Z14convert_kernelPjj --------------------------
	.section	.text._Z14convert_kernelPjj,"ax",@progbits
	.align	128
        .global         _Z14convert_kernelPjj
        .type           _Z14convert_kernelPjj,@function
        .size           _Z14convert_kernelPjj,(.L_x_61 - _Z14convert_kernelPjj)
        .other          _Z14convert_kernelPjj,@"STO_CUDA_ENTRY STV_DEFAULT"
_Z14convert_kernelPjj:
.text._Z14convert_kernelPjj:
[----:B------:R-:W-:Y:S01]  /*0000*/  LDC R1, c[0x0][0x37c] ;  /* 0x0000df00ff017b82 */ /* 0x000fe20000000800 */
[----:B------:R-:W0:Y:S07]  /*0010*/  S2R R0, SR_TID.X ;  /* 0x0000000000007919 */ /* 0x000e2e0000002100 */
[----:B------:R-:W0:Y:S08]  /*0020*/  S2UR UR4, SR_CTAID.X ;  /* 0x00000000000479c3 */ /* 0x000e300000002500 */
[----:B------:R-:W0:Y:S02]  /*0030*/  LDC R5, c[0x0][0x360] ;  /* 0x0000d800ff057b82 */ /* 0x000e240000000800 */
[----:B0-----:R-:W-:-:S05]  /*0040*/  IMAD R5, R5, UR4, R0 ;  /* 0x0000000405057c24 */ /* 0x001fca000f8e0200 */
[----:B------:R-:W-:-:S13]  /*0050*/  ISETP.GT.AND P0, PT, R5, 0xfff, PT ;  /* 0x00000fff0500780c */ /* 0x000fda0003f04270 */
[----:B------:R-:W-:Y:S05]  /*0060*/  @P0 EXIT ;  /* 0x000000000000094d */ /* 0x000fea0003800000 */
[----:B------:R-:W0:Y:S01]  /*0070*/  LDC.64 R2, c[0x0][0x380] ;  /* 0x0000e000ff027b82 */ /* 0x000e220000000a00 */
[----:B------:R-:W1:Y:S01]  /*0080*/  LDCU.64 UR4, c[0x0][0x358] ;  /* 0x00006b00ff0477ac */ /* 0x000e620008000a00 */
[----:B0-----:R-:W-:-:S05]  /*0090*/  IMAD.WIDE R2, R5, 0x4, R2 ;  /* 0x0000000405027825 */ /* 0x001fca00078e0202 */
[----:B-1----:R-:W2:Y:S02]  /*00a0*/  LDG.E R0, desc[UR4][R2.64] ;  /* 0x0000000402007981 */ /* 0x002ea4000c1e1900 */
[----:B--2---:R-:W-:-:S13]  /*00b0*/  ISETP.GE.U32.AND P0, PT, R0, 0x80, PT ;  /* 0x000000800000780c */ /* 0x004fda0003f06070 */
[----:B------:R-:W-:Y:S05]  /*00c0*/  @!P0 EXIT ;  /* 0x000000000000894d */ /* 0x000fea0003800000 */
[----:B------:R-:W-:-:S05]  /*00d0*/  HFMA2 R5, -RZ, RZ, 0, 7.569789886474609375e-06 ;  /* 0x0000007fff057431 */ /* 0x000fca00000001ff */
[----:B------:R-:W-:Y:S01]  /*00e0*/  STG.E desc[UR4][R2.64], R5 ;  /* 0x0000000502007986 */ /* 0x000fe2000c101904 */
[----:B------:R-:W-:Y:S05]  /*00f0*/  EXIT ;  /* 0x000000000000794d */ /* 0x000fea0003800000 */
.L_x_0:
[----:B------:R-:W-:-:S00]  /*0100*/  BRA `(.L_x_0) ;  /* 0xfffffffc00fc7947 */ /* 0x000fc0000383ffff */
[----:B------:R-:W-:-:S00]  /*0110*/  NOP ;  /* 0x0000000000007918 */ /* 0x000fc00000000000 */
        /* <DEDUP_REMOVED lines=14> */
.L_x_61:


//--------------------- .text._Z27histogram_kernel_par_memsetPjS_j --------------------------
	.section	.text._Z27histogram_kernel_par_memsetPjS_j,"ax",@progbits
	.align	128
        .global         _Z27histogram_kernel_par_memsetPjS_j
        .type           _Z27histogram_kernel_par_memsetPjS_j,@function
        .size           _Z27histogram_kernel_par_memsetPjS_j,(.L_x_62 - _Z27histogram_kernel_par_memsetPjS_j)
        .other          _Z27histogram_kernel_par_memsetPjS_j,@"STO_CUDA_ENTRY STV_DEFAULT"
_Z27histogram_kernel_par_memsetPjS_j:
.text._Z27histogram_kernel_par_memsetPjS_j:
[----:B------:R-:W-:Y:S01]  /*0000*/  LDC R1, c[0x0][0x37c] ;  /* 0x0000df00ff017b82 */ /* 0x000fe20000000800 */
[----:B------:R-:W0:Y:S07]  /*0010*/  S2R R0, SR_TID.X ;  /* 0x0000000000007919 */ /* 0x000e2e0000002100 */
[----:B------:R-:W1:Y:S01]  /*0020*/  S2UR UR6, SR_CTAID.X ;  /* 0x00000000000679c3 */ /* 0x000e620000002500 */
[----:B------:R-:W2:Y:S01]  /*0030*/  LDCU UR7, c[0x0][0x390] ;  /* 0x00007200ff0777ac */ /* 0x000ea20008000800 */
[----:B------:R-:W-:Y:S01]  /*0040*/  UMOV UR4, 0x400 ;  /* 0x0000040000047882 */ /* 0x000fe20000000000 */
[----:B------:R-:W3:Y:S05]  /*0050*/  LDCU.64 UR10, c[0x0][0x358] ;  /* 0x00006b00ff0a77ac */ /* 0x000eea0008000a00 */
[----:B------:R-:W1:Y:S08]  /*0060*/  LDC R5, c[0x0][0x360] ;  /* 0x0000d800ff057b82 */ /* 0x000e700000000800 */
[----:B------:R-:W4:Y:S01]  /*0070*/  S2UR UR5, SR_CgaCtaId ;  /* 0x00000000000579c3 */ /* 0x000f220000008800 */
[----:B0-----:R-:W-:Y:S01]  /*0080*/  ISETP.NE.AND P1, PT, R0, RZ, PT ;  /* 0x000000ff0000720c */ /* 0x001fe20003f25270 */
[----:B-1----:R-:W-:-:S05]  /*0090*/  IMAD R5, R5, UR6, R0 ;  /* 0x0000000605057c24 */ /* 0x002fca000f8e0200 */
[----:B--2---:R-:W-:Y:S01]  /*00a0*/  ISETP.GE.U32.AND P0, PT, R5, UR7, PT ;  /* 0x0000000705007c0c */ /* 0x004fe2000bf06070 */
[----:B----4-:R-:W-:-:S06]  /*00b0*/  ULEA UR4, UR5, UR4, 0x18 ;  /* 0x0000000405047291 */ /* 0x010fcc000f8ec0ff */
[----:B------:R-:W-:-:S05]  /*00c0*/  LEA R2, R0, UR4, 0x2 ;  /* 0x0000000400027c11 */ /* 0x000fca000f8e10ff */
[----:B------:R0:W-:Y:S04]  /*00d0*/  STS [R2], RZ ;  /* 0x000000ff02007388 */ /* 0x0001e80000000800 */
[----:B------:R0:W-:Y:S04]  /*00e0*/  STS [R2+0x1000], RZ ;  /* 0x001000ff02007388 */ /* 0x0001e80000000800 */
[----:B------:R0:W-:Y:S04]  /*00f0*/  STS [R2+0x2000], RZ ;  /* 0x002000ff02007388 */ /* 0x0001e80000000800 */
[----:B------:R0:W-:Y:S01]  /*0100*/  STS [R2+0x3000], RZ ;  /* 0x003000ff02007388 */ /* 0x0001e20000000800 */
[----:B------:R-:W-:Y:S06]  /*0110*/  BAR.SYNC.DEFER_BLOCKING 0x0 ;  /* 0x0000000000007b1d */ /* 0x000fec0000010000 */
[----:B---3--:R-:W-:Y:S05]  /*0120*/  @P0 BRA `(.L_x_1) ;  /* 0x00000000001c0947 */ /* 0x008fea0003800000 */
[----:B0-----:R-:W0:Y:S02]  /*0130*/  LDC.64 R2, c[0x0][0x380] ;  /* 0x0000e000ff027b82 */ /* 0x001e240000000a00 */
[----:B0-----:R-:W-:-:S06]  /*0140*/  IMAD.WIDE R2, R5, 0x4, R2 ;  /* 0x0000000405027825 */ /* 0x001fcc00078e0202 */
[----:B------:R-:W2:Y:S02]  /*0150*/  LDG.E R2, desc[UR10][R2.64] ;  /* 0x0000000a02027981 */ /* 0x000ea4000c1e1900 */
[----:B--2---:R-:W-:-:S05]  /*0160*/  LEA R0, R2, UR4, 0x2 ;  /* 0x0000000402007c11 */ /* 0x004fca000f8e10ff */
[----:B------:R1:W-:Y:S01]  /*0170*/  ATOMS.POPC.INC.32 RZ, [R0+URZ] ;  /* 0x0000000000ff7f8c */ /* 0x0003e2000d8000ff */
[----:B------:R-:W-:Y:S05]  /*0180*/  WARPSYNC.ALL ;  /* 0x0000000000007948 */ /* 0x000fea0003800000 */
[----:B------:R-:W-:Y:S06]  /*0190*/  BAR.SYNC.DEFER_BLOCKING 0x0 ;  /* 0x0000000000007b1d */ /* 0x000fec0000010000 */
.L_x_1:
[----:B------:R-:W-:Y:S05]  /*01a0*/  @P1 EXIT ;  /* 0x000000000000194d */ /* 0x000fea0003800000 */
[----:B------:R-:W2:Y:S01]  /*01b0*/  LDCU.64 UR6, c[0x0][0x388] ;  /* 0x00007100ff0677ac */ /* 0x000ea20008000a00 */
[----:B------:R-:W-:Y:S01]  /*01c0*/  IMAD.MOV.U32 R20, RZ, RZ, RZ ;  /* 0x000000ffff147224 */ /* 0x000fe200078e00ff */
[----:B------:R-:W-:-:S06]  /*01d0*/  UIADD3 UR8, UPT, UPT, UR4, 0x20, URZ ;  /* 0x0000002004087890 */ /* 0x000fcc000fffe0ff */
[----:B-1----:R-:W-:Y:S01]  /*01e0*/  IMAD.U32 R0, RZ, RZ, UR8 ;  /* 0x00000008ff007e24 */ /* 0x002fe2000f8e00ff */
[----:B--2---:R-:W-:-:S04]  /*01f0*/  UIADD3 UR5, UP0, UPT, UR6, 0x20, URZ ;  /* 0x0000002006057890 */ /* 0x004fc8000ff1e0ff */
[----:B------:R-:W-:Y:S02]  /*0200*/  UIADD3.X UR6, UPT, UPT, URZ, UR7, URZ, UP0, !UPT ;  /* 0x00000007ff067290 */ /* 0x000fe400087fe4ff */
[----:B0-----:R-:W-:-:S04]  /*0210*/  IMAD.U32 R2, RZ, RZ, UR5 ;  /* 0x00000005ff027e24 */ /* 0x001fc8000f8e00ff */
[----:B------:R-:W-:-:S07]  /*0220*/  IMAD.U32 R3, RZ, RZ, UR6 ;  /* 0x00000006ff037e24 */ /* 0x000fce000f8e00ff */
.L_x_34:
[----:B------:R-:W0:Y:S01]  /*0230*/  LDS.128 R4, [R0+-0x20] ;  /* 0xffffe00000047984 */ /* 0x000e220000000c00 */
[----:B------:R-:W-:Y:S01]  /*0240*/  BSSY.RECONVERGENT B0, `(.L_x_2) ;  /* 0x0000009000007945 */ /* 0x000fe20003800200 */
[----:B------:R-:W-:Y:S02]  /*0250*/  VIADD R20, R20, 0x10 ;  /* 0x0000001014147836 */ /* 0x000fe40000000000 */
[----:B------:R1:W2:Y:S04]  /*0260*/  LDS.128 R8, [R0+-0x10] ;  /* 0xfffff00000087984 */ /* 0x0002a80000000c00 */
[----:B------:R1:W3:Y:S04]  /*0270*/  LDS.128 R12, [R0] ;  /* 0x00000000000c7984 */ /* 0x0002e80000000c00 */
[----:B------:R1:W4:Y:S01]  /*0280*/  LDS.128 R16, [R0+0x10] ;  /* 0x0000100000107984 */ /* 0x0003220000000c00 */
[----:B0-----:R-:W-:-:S02]  /*0290*/  ISETP.NE.AND P0, PT, R4, RZ, PT ;  /* 0x000000ff0400720c */ /* 0x001fc40003f05270 */
[----:B------:R-:W-:-:S11]  /*02a0*/  ISETP.NE.AND P1, PT, R5, RZ, PT ;  /* 0x000000ff0500720c */ /* 0x000fd60003f25270 */
[----:B-1234-:R-:W-:Y:S05]  /*02b0*/  @!P0 BRA `(.L_x_3) ;  /* 0x0000000000048947 */ /* 0x01efea0003800000 */
[----:B------:R0:W-:Y:S02]  /*02c0*/  REDG.E.ADD.STRONG.GPU desc[UR10][R2.64+-0x20], R4 ;  /* 0xffffe0040200798e */ /* 0x0001e4000c12e10a */
.L_x_3:
[----:B------:R-:W-:Y:S05]  /*02d0*/  BSYNC.RECONVERGENT B0 ;  /* 0x0000000000007941 */ /* 0x000fea0003800200 */
.L_x_2:
[----:B------:R-:W-:Y:S04]  /*02e0*/  BSSY.RECONVERGENT B0, `(.L_x_4) ;  /* 0x0000003000007945 */ /* 0x000fe80003800200 */
[----:B------:R-:W-:Y:S05]  /*02f0*/  @!P1 BRA `(.L_x_5) ;  /* 0x0000000000049947 */ /* 0x000fea0003800000 */
[----:B------:R1:W-:Y:S02]  /*0300*/  REDG.E.ADD.STRONG.GPU desc[UR10][R2.64+-0x1c], R5 ;  /* 0xffffe4050200798e */ /* 0x0003e4000c12e10a */
.L_x_5:
[----:B------:R-:W-:Y:S05]  /*0310*/  BSYNC.RECONVERGENT B0 ;  /* 0x0000000000007941 */ /* 0x000fea0003800200 */
.L_x_4:
[----:B------:R-:W-:Y:S01]  /*0320*/  ISETP.NE.AND P6, PT, R6, RZ, PT ;  /* 0x000000ff0600720c */ /* 0x000fe20003fc5270 */
[----:B------:R-:W-:Y:S01]  /*0330*/  BSSY.RECONVERGENT B0, `(.L_x_6) ;  /* 0x000000b000007945 */ /* 0x000fe20003800200 */
[----:B------:R-:W-:Y:S02]  /*0340*/  ISETP.NE.AND P1, PT, R20, 0x1000, PT ;  /* 0x000010001400780c */ /* 0x000fe40003f25270 */
[----:B------:R-:W-:Y:S02]  /*0350*/  ISETP.NE.AND P0, PT, R7, RZ, PT ;  /* 0x000000ff0700720c */ /* 0x000fe40003f05270 */
[----:B0-----:R-:W-:Y:S02]  /*0360*/  P2R R4, PR, RZ, 0x2 ;  /* 0x00000002ff047803 */ /* 0x001fe40000000000 */
[----:B------:R-:W-:Y:S02]  /*0370*/  ISETP.NE.AND P1, PT, R8, RZ, PT ;  /* 0x000000ff0800720c */ /* 0x000fe40003f25270 */
[----:B------:R-:W-:-:S02]  /*0380*/  ISETP.NE.AND P2, PT, R9, RZ, PT ;  /* 0x000000ff0900720c */ /* 0x000fc40003f45270 */
[----:B------:R-:W-:Y:S02]  /*0390*/  ISETP.NE.AND P3, PT, R10, RZ, PT ;  /* 0x000000ff0a00720c */ /* 0x000fe40003f65270 */
[----:B------:R-:W-:Y:S02]  /*03a0*/  ISETP.NE.AND P4, PT, R11, RZ, PT ;  /* 0x000000ff0b00720c */ /* 0x000fe40003f85270 */
[----:B------:R-:W-:Y:S01]  /*03b0*/  ISETP.NE.AND P5, PT, R12, RZ, PT ;  /* 0x000000ff0c00720c */ /* 0x000fe20003fa5270 */
[----:B------:R-:W-:-:S12]  /*03c0*/  @!P6 BRA `(.L_x_7) ;  /* 0x000000000004e947 */ /* 0x000fd80003800000 */
[----:B------:R0:W-:Y:S02]  /*03d0*/  REDG.E.ADD.STRONG.GPU desc[UR10][R2.64+-0x18], R6 ;  /* 0xffffe8060200798e */ /* 0x0001e4000c12e10a */
.L_x_7:
[----:B------:R-:W-:Y:S05]  /*03e0*/  BSYNC.RECONVERGENT B0 ;  /* 0x0000000000007941 */ /* 0x000fea0003800200 */
.L_x_6:
[----:B------:R-:W-:Y:S04]  /*03f0*/  BSSY.RECONVERGENT B0, `(.L_x_8) ;  /* 0x0000003000007945 */ /* 0x000fe80003800200 */
[----:B------:R-:W-:Y:S05]  /*0400*/  @!P0 BRA `(.L_x_9) ;  /* 0x0000000000048947 */ /* 0x000fea0003800000 */
[----:B------:R2:W-:Y:S02]  /*0410*/  REDG.E.ADD.STRONG.GPU desc[UR10][R2.64+-0x14], R7 ;  /* 0xffffec070200798e */ /* 0x0005e4000c12e10a */
.L_x_9:
[----:B------:R-:W-:Y:S05]  /*0420*/  BSYNC.RECONVERGENT B0 ;  /* 0x0000000000007941 */ /* 0x000fea0003800200 */
.L_x_8:
[----:B------:R-:W-:Y:S04]  /*0430*/  BSSY.RECONVERGENT B0, `(.L_x_10) ;  /* 0x0000003000007945 */ /* 0x000fe80003800200 */
[----:B------:R-:W-:Y:S05]  /*0440*/  @!P1 BRA `(.L_x_11) ;  /* 0x0000000000049947 */ /* 0x000fea0003800000 */
[----:B------:R3:W-:Y:S02]  /*0450*/  REDG.E.ADD.STRONG.GPU desc[UR10][R2.64+-0x10], R8 ;  /* 0xfffff0080200798e */ /* 0x0007e4000c12e10a */
.L_x_11:
[----:B------:R-:W-:Y:S05]  /*0460*/  BSYNC.RECONVERGENT B0 ;  /* 0x0000000000007941 */ /* 0x000fea0003800200 */
.L_x_10:
[----:B------:R-:W-:Y:S04]  /*0470*/  BSSY.RECONVERGENT B0, `(.L_x_12) ;  /* 0x0000003000007945 */ /* 0x000fe80003800200 */
[----:B------:R-:W-:Y:S05]  /*0480*/  @!P2 BRA `(.L_x_13) ;  /* 0x000000000004a947 */ /* 0x000fea0003800000 */
[----:B------:R4:W-:Y:S02]  /*0490*/  REDG.E.ADD.STRONG.GPU desc[UR10][R2.64+-0xc], R9 ;  /* 0xfffff4090200798e */ /* 0x0009e4000c12e10a */
.L_x_13:
[----:B------:R-:W-:Y:S05]  /*04a0*/  BSYNC.RECONVERGENT B0 ;  /* 0x0000000000007941 */ /* 0x000fea0003800200 */
.L_x_12:
[----:B------:R-:W-:Y:S04]  /*04b0*/  BSSY.RECONVERGENT B0, `(.L_x_14) ;  /* 0x0000003000007945 */ /* 0x000fe80003800200 */
[----:B------:R-:W-:Y:S05]  /*04c0*/  @!P3 BRA `(.L_x_15) ;  /* 0x000000000004b947 */ /* 0x000fea0003800000 */
[----:B------:R0:W-:Y:S02]  /*04d0*/  REDG.E.ADD.STRONG.GPU desc[UR10][R2.64+-0x8], R10 ;  /* 0xfffff80a0200798e */ /* 0x0001e4000c12e10a */
.L_x_15:
[----:B------:R-:W-:Y:S05]  /*04e0*/  BSYNC.RECONVERGENT B0 ;  /* 0x0000000000007941 */ /* 0x000fea0003800200 */
.L_x_14:
[----:B------:R-:W-:Y:S04]  /*04f0*/  BSSY.RECONVERGENT B0, `(.L_x_16) ;  /* 0x0000003000007945 */ /* 0x000fe80003800200 */
[----:B------:R-:W-:Y:S05]  /*0500*/  @!P4 BRA `(.L_x_17) ;  /* 0x000000000004c947 */ /* 0x000fea0003800000 */
[----:B------:R0:W-:Y:S02]  /*0510*/  REDG.E.ADD.STRONG.GPU desc[UR10][R2.64+-0x4], R11 ;  /* 0xfffffc0b0200798e */ /* 0x0001e4000c12e10a */
.L_x_17:
[----:B------:R-:W-:Y:S05]  /*0520*/  BSYNC.RECONVERGENT B0 ;  /* 0x0000000000007941 */ /* 0x000fea0003800200 */
.L_x_16:
[----:B------:R-:W-:Y:S04]  /*0530*/  BSSY.RECONVERGENT B0, `(.L_x_18) ;  /* 0x0000003000007945 */ /* 0x000fe80003800200 */
[----:B------:R-:W-:Y:S05]  /*0540*/  @!P5 BRA `(.L_x_19) ;  /* 0x000000000004d947 */ /* 0x000fea0003800000 */
[----:B------:R0:W-:Y:S02]  /*0550*/  REDG.E.ADD.STRONG.GPU desc[UR10][R2.64], R12 ;  /* 0x0000000c0200798e */ /* 0x0001e4000c12e10a */
.L_x_19:
[----:B------:R-:W-:Y:S05]  /*0560*/  BSYNC.RECONVERGENT B0 ;  /* 0x0000000000007941 */ /* 0x000fea0003800200 */
.L_x_18:
[----:B------:R-:W-:Y:S01]  /*0570*/  ISETP.NE.AND P6, PT, R13, RZ, PT ;  /* 0x000000ff0d00720c */ /* 0x000fe20003fc5270 */
[----:B------:R-:W-:Y:S01]  /*0580*/  BSSY.RECONVERGENT B0, `(.L_x_20) ;  /* 0x0000009000007945 */ /* 0x000fe20003800200 */
[----:B------:R-:W-:Y:S02]  /*0590*/  ISETP.NE.AND P0, PT, R14, RZ, PT ;  /* 0x000000ff0e00720c */ /* 0x000fe40003f05270 */
[----:B------:R-:W-:Y:S02]  /*05a0*/  ISETP.NE.AND P1, PT, R15, RZ, PT ;  /* 0x000000ff0f00720c */ /* 0x000fe40003f25270 */
[----:B------:R-:W-:Y:S02]  /*05b0*/  ISETP.NE.AND P2, PT, R16, RZ, PT ;  /* 0x000000ff1000720c */ /* 0x000fe40003f45270 */
[----:B------:R-:W-:Y:S02]  /*05c0*/  ISETP.NE.AND P3, PT, R17, RZ, PT ;  /* 0x000000ff1100720c */ /* 0x000fe40003f65270 */
[----:B------:R-:W-:-:S02]  /*05d0*/  ISETP.NE.AND P4, PT, R18, RZ, PT ;  /* 0x000000ff1200720c */ /* 0x000fc40003f85270 */
[----:B------:R-:W-:Y:S01]  /*05e0*/  ISETP.NE.AND P5, PT, R19, RZ, PT ;  /* 0x000000ff1300720c */ /* 0x000fe20003fa5270 */
[----:B------:R-:W-:-:S12]  /*05f0*/  @!P6 BRA `(.L_x_21) ;  /* 0x000000000004e947 */ /* 0x000fd80003800000 */
[----:B------:R0:W-:Y:S02]  /*0600*/  REDG.E.ADD.STRONG.GPU desc[UR10][R2.64+0x4], R13 ;  /* 0x0000040d0200798e */ /* 0x0001e4000c12e10a */
.L_x_21:
[----:B------:R-:W-:Y:S05]  /*0610*/  BSYNC.RECONVERGENT B0 ;  /* 0x0000000000007941 */ /* 0x000fea0003800200 */
.L_x_20:
[----:B------:R-:W-:Y:S04]  /*0620*/  BSSY.RECONVERGENT B0, `(.L_x_22) ;  /* 0x0000003000007945 */ /* 0x000fe80003800200 */
[----:B------:R-:W-:Y:S05]  /*0630*/  @!P0 BRA `(.L_x_23) ;  /* 0x0000000000048947 */ /* 0x000fea0003800000 */
[----:B------:R0:W-:Y:S02]  /*0640*/  REDG.E.ADD.STRONG.GPU desc[UR10][R2.64+0x8], R14 ;  /* 0x0000080e0200798e */ /* 0x0001e4000c12e10a */
.L_x_23:
[----:B------:R-:W-:Y:S05]  /*0650*/  BSYNC.RECONVERGENT B0 ;  /* 0x0000000000007941 */ /* 0x000fea0003800200 */
.L_x_22:
[----:B------:R-:W-:Y:S04]  /*0660*/  BSSY.RECONVERGENT B0, `(.L_x_24) ;  /* 0x0000003000007945 */ /* 0x000fe80003800200 */
[----:B------:R-:W-:Y:S05]  /*0670*/  @!P1 BRA `(.L_x_25) ;  /* 0x0000000000049947 */ /* 0x000fea0003800000 */
[----:B------:R0:W-:Y:S02]  /*0680*/  REDG.E.ADD.STRONG.GPU desc[UR10][R2.64+0xc], R15 ;  /* 0x00000c0f0200798e */ /* 0x0001e4000c12e10a */
.L_x_25:
[----:B------:R-:W-:Y:S05]  /*0690*/  BSYNC.RECONVERGENT B0 ;  /* 0x0000000000007941 */ /* 0x000fea0003800200 */
.L_x_24:
[----:B------:R-:W-:Y:S04]  /*06a0*/  BSSY.RECONVERGENT B0, `(.L_x_26) ;  /* 0x0000003000007945 */ /* 0x000fe80003800200 */
[----:B------:R-:W-:Y:S05]  /*06b0*/  @!P2 BRA `(.L_x_27) ;  /* 0x000000000004a947 */ /* 0x000fea0003800000 */
[----:B------:R0:W-:Y:S02]  /*06c0*/  REDG.E.ADD.STRONG.GPU desc[UR10][R2.64+0x10], R16 ;  /* 0x000010100200798e */ /* 0x0001e4000c12e10a */
.L_x_27:
[----:B------:R-:W-:Y:S05]  /*06d0*/  BSYNC.RECONVERGENT B0 ;  /* 0x0000000000007941 */ /* 0x000fea0003800200 */
.L_x_26:
[----:B------:R-:W-:Y:S04]  /*06e0*/  BSSY.RECONVERGENT B0, `(.L_x_28) ;  /* 0x0000003000007945 */ /* 0x000fe80003800200 */
[----:B------:R-:W-:Y:S05]  /*06f0*/  @!P3 BRA `(.L_x_29) ;  /* 0x000000000004b947 */ /* 0x000fea0003800000 */
[----:B------:R0:W-:Y:S02]  /*0700*/  REDG.E.ADD.STRONG.GPU desc[UR10][R2.64+0x14], R17 ;  /* 0x000014110200798e */ /* 0x0001e4000c12e10a */
.L_x_29:
[----:B------:R-:W-:Y:S05]  /*0710*/  BSYNC.RECONVERGENT B0 ;  /* 0x0000000000007941 */ /* 0x000fea0003800200 */
.L_x_28:
[----:B------:R-:W-:Y:S04]  /*0720*/  BSSY.RECONVERGENT B0, `(.L_x_30) ;  /* 0x0000003000007945 */ /* 0x000fe80003800200 */
[----:B------:R-:W-:Y:S05]  /*0730*/  @!P4 BRA `(.L_x_31) ;  /* 0x000000000004c947 */ /* 0x000fea0003800000 */
[----:B------:R0:W-:Y:S02]  /*0740*/  REDG.E.ADD.STRONG.GPU desc[UR10][R2.64+0x18], R18 ;  /* 0x000018120200798e */ /* 0x0001e4000c12e10a */
.L_x_31:
[----:B------:R-:W-:Y:S05]  /*0750*/  BSYNC.RECONVERGENT B0 ;  /* 0x0000000000007941 */ /* 0x000fea0003800200 */
.L_x_30:
[----:B------:R-:W-:Y:S04]  /*0760*/  BSSY.RECONVERGENT B0, `(.L_x_32) ;  /* 0x0000003000007945 */ /* 0x000fe80003800200 */
[----:B------:R-:W-:Y:S05]  /*0770*/  @!P5 BRA `(.L_x_33) ;  /* 0x000000000004d947 */ /* 0x000fea0003800000 */
[----:B------:R0:W-:Y:S02]  /*0780*/  REDG.E.ADD.STRONG.GPU desc[UR10][R2.64+0x1c], R19 ;  /* 0x00001c130200798e */ /* 0x0001e4000c12e10a */
.L_x_33:
[----:B------:R-:W-:Y:S05]  /*0790*/  BSYNC.RECONVERGENT B0 ;  /* 0x0000000000007941 */ /* 0x000fea0003800200 */
.L_x_32:
[----:B------:R-:W-:Y:S01]  /*07a0*/  ISETP.NE.AND P1, PT, R4, RZ, PT ;  /* 0x000000ff0400720c */ /* 0x000fe20003f25270 */
[----:B------:R-:W-:Y:S01]  /*07b0*/  VIADD R0, R0, 0x40 ;  /* 0x0000004000007836 */ /* 0x000fe20000000000 */
[----:B01234-:R-:W-:-:S05]  /*07c0*/  IADD3 R2, P0, PT, R2, 0x40, RZ ;  /* 0x0000004002027810 */ /* 0x01ffca0007f1e0ff */
[----:B------:R-:W-:-:S06]  /*07d0*/  IMAD.X R3, RZ, RZ, R3, P0 ;  /* 0x000000ffff037224 */ /* 0x000fcc00000e0603 */
[----:B------:R-:W-:Y:S05]  /*07e0*/  @P1 BRA `(.L_x_34) ;  /* 0xfffffff800901947 */ /* 0x000fea000383ffff */
[----:B------:R-:W-:Y:S05]  /*07f0*/  EXIT ;  /* 0x000000000000794d */ /* 0x000fea0003800000 */
.L_x_35:
        /* <DEDUP_REMOVED lines=16> */
.L_x_62:


//--------------------- .text._Z31histogram_kernel_par_both_no_ifPjS_j --------------------------
	.section	.text._Z31histogram_kernel_par_both_no_ifPjS_j,"ax",@progbits
	.align	128
        .global         _Z31histogram_kernel_par_both_no_ifPjS_j
        .type           _Z31histogram_kernel_par_both_no_ifPjS_j,@function
        .size           _Z31histogram_kernel_par_both_no_ifPjS_j,(.L_x_63 - _Z31histogram_kernel_par_both_no_ifPjS_j)
        .other          _Z31histogram_kernel_par_both_no_ifPjS_j,@"STO_CUDA_ENTRY STV_DEFAULT"
_Z31histogram_kernel_par_both_no_ifPjS_j:
.text._Z31histogram_kernel_par_both_no_ifPjS_j:
[----:B------:R-:W-:Y:S01]  /*0000*/  LDC R1, c[0x0][0x37c] ;  /* 0x0000df00ff017b82 */ /* 0x000fe20000000800 */
[----:B------:R-:W0:Y:S07]  /*0010*/  S2R R8, SR_TID.X ;  /* 0x0000000000087919 */ /* 0x000e2e0000002100 */
[----:B------:R-:W1:Y:S01]  /*0020*/  S2UR UR5, SR_CgaCtaId ;  /* 0x00000000000579c3 */ /* 0x000e620000008800 */
[----:B------:R-:W-:Y:S01]  /*0030*/  UMOV UR4, 0x400 ;  /* 0x0000040000047882 */ /* 0x000fe20000000000 */
[----:B------:R-:W2:Y:S06]  /*0040*/  LDCU UR7, c[0x0][0x390] ;  /* 0x00007200ff0777ac */ /* 0x000eac0008000800 */
[----:B------:R-:W3:Y:S08]  /*0050*/  S2UR UR6, SR_CTAID.X ;  /* 0x00000000000679c3 */ /* 0x000ef00000002500 */
[----:B------:R-:W3:Y:S01]  /*0060*/  LDC R5, c[0x0][0x360] ;  /* 0x0000d800ff057b82 */ /* 0x000ee20000000800 */
[----:B-1----:R-:W-:-:S06]  /*0070*/  ULEA UR4, UR5, UR4, 0x18 ;  /* 0x0000000405047291 */ /* 0x002fcc000f8ec0ff */
[----:B0-----:R-:W-:-:S05]  /*0080*/  LEA R0, R8, UR4, 0x2 ;  /* 0x0000000408007c11 */ /* 0x001fca000f8e10ff */
[----:B------:R0:W-:Y:S04]  /*0090*/  STS [R0], RZ ;  /* 0x000000ff00007388 */ /* 0x0001e80000000800 */
[----:B------:R0:W-:Y:S01]  /*00a0*/  STS [R0+0x1000], RZ ;  /* 0x001000ff00007388 */ /* 0x0001e20000000800 */
[----:B---3--:R-:W-:-:S03]  /*00b0*/  IMAD R5, R5, UR6, R8 ;  /* 0x0000000605057c24 */ /* 0x008fc6000f8e0208 */
[----:B------:R0:W-:Y:S02]  /*00c0*/  STS [R0+0x2000], RZ ;  /* 0x002000ff00007388 */ /* 0x0001e40000000800 */
[----:B--2---:R-:W-:Y:S02]  /*00d0*/  ISETP.GE.U32.AND P0, PT, R5, UR7, PT ;  /* 0x0000000705007c0c */ /* 0x004fe4000bf06070 */
[----:B------:R0:W-:Y:S01]  /*00e0*/  STS [R0+0x3000], RZ ;  /* 0x003000ff00007388 */ /* 0x0001e20000000800 */
[----:B------:R-:W-:Y:S10]  /*00f0*/  BAR.SYNC.DEFER_BLOCKING 0x0 ;  /* 0x0000000000007b1d */ /* 0x000ff40000010000 */
[----:B0-----:R-:W-:Y:S05]  /*0100*/  @P0 EXIT ;  /* 0x000000000000094d */ /* 0x001fea0003800000 */
[----:B------:R-:W0:Y:S01]  /*0110*/  LDC.64 R2, c[0x0][0x380] ;  /* 0x0000e000ff027b82 */ /* 0x000e220000000a00 */
[----:B------:R-:W1:Y:S01]  /*0120*/  LDCU.64 UR6, c[0x0][0x358] ;  /* 0x00006b00ff0677ac */ /* 0x000e620008000a00 */
[----:B0-----:R-:W-:-:S06]  /*0130*/  IMAD.WIDE R2, R5, 0x4, R2 ;  /* 0x0000000405027825 */ /* 0x001fcc00078e0202 */
[----:B------:R-:W0:Y:S01]  /*0140*/  LDC.64 R4, c[0x0][0x388] ;  /* 0x0000e200ff047b82 */ /* 0x000e220000000a00 */
[----:B-1----:R-:W2:Y:S01]  /*0150*/  LDG.E R2, desc[UR6][R2.64] ;  /* 0x0000000602027981 */ /* 0x002ea2000c1e1900 */
[----:B0-----:R-:W-:Y:S01]  /*0160*/  IMAD.WIDE.U32 R4, R8, 0x4, R4 ;  /* 0x0000000408047825 */ /* 0x001fe200078e0004 */
[----:B--2---:R-:W-:-:S05]  /*0170*/  LEA R6, R2, UR4, 0x2 ;  /* 0x0000000402067c11 */ /* 0x004fca000f8e10ff */
[----:B------:R-:W-:Y:S01]  /*0180*/  ATOMS.POPC.INC.32 RZ, [R6+URZ] ;  /* 0x0000000006ff7f8c */ /* 0x000fe2000d8000ff */
[----:B------:R-:W-:Y:S06]  /*0190*/  BAR.SYNC.DEFER_BLOCKING 0x0 ;  /* 0x0000000000007b1d */ /* 0x000fec0000010000 */
[----:B------:R-:W0:Y:S04]  /*01a0*/  LDS R7, [R0] ;  /* 0x0000000000077984 */ /* 0x000e280000000800 */
[----:B------:R-:W1:Y:S04]  /*01b0*/  LDS R9, [R0+0x1000] ;  /* 0x0010000000097984 */ /* 0x000e680000000800 */
[----:B------:R-:W2:Y:S04]  /*01c0*/  LDS R11, [R0+0x2000] ;  /* 0x00200000000b7984 */ /* 0x000ea80000000800 */
[----:B------:R-:W3:Y:S04]  /*01d0*/  LDS R13, [R0+0x3000] ;  /* 0x00300000000d7984 */ /* 0x000ee80000000800 */
[----:B0-----:R-:W-:Y:S04]  /*01e0*/  REDG.E.ADD.STRONG.GPU desc[UR6][R4.64], R7 ;  /* 0x000000070400798e */ /* 0x001fe8000c12e106 */
[----:B-1----:R-:W-:Y:S04]  /*01f0*/  REDG.E.ADD.STRONG.GPU desc[UR6][R4.64+0x1000], R9 ;  /* 0x001000090400798e */ /* 0x002fe8000c12e106 */
[----:B--2---:R-:W-:Y:S04]  /*0200*/  REDG.E.ADD.STRONG.GPU desc[UR6][R4.64+0x2000], R11 ;  /* 0x0020000b0400798e */ /* 0x004fe8000c12e106 */
[----:B---3--:R-:W-:Y:S01]  /*0210*/  REDG.E.ADD.STRONG.GPU desc[UR6][R4.64+0x3000], R13 ;  /* 0x0030000d0400798e */ /* 0x008fe2000c12e106 */
[----:B------:R-:W-:Y:S05]  /*0220*/  EXIT ;  /* 0x000000000000794d */ /* 0x000fea0003800000 */
.L_x_36:
        /* <DEDUP_REMOVED lines=13> */
.L_x_63:


//--------------------- .text._Z25histogram_kernel_par_bothPjS_j --------------------------
	.section	.text._Z25histogram_kernel_par_bothPjS_j,"ax",@progbits
	.align	128
        .global         _Z25histogram_kernel_par_bothPjS_j
        .type           _Z25histogram_kernel_par_bothPjS_j,@function
        .size           _Z25histogram_kernel_par_bothPjS_j,(.L_x_64 - _Z25histogram_kernel_par_bothPjS_j)
        .other          _Z25histogram_kernel_par_bothPjS_j,@"STO_CUDA_ENTRY STV_DEFAULT"
_Z25histogram_kernel_par_bothPjS_j:
.text._Z25histogram_kernel_par_bothPjS_j:
[----:B------:R-:W-:Y:S01]  /*0000*/  LDC R1, c[0x0][0x37c] ;  /* 0x0000df00ff017b82 */ /* 0x000fe20000000800 */
[----:B------:R-:W0:Y:S07]  /*0010*/  S2R R6, SR_TID.X ;  /* 0x0000000000067919 */ /* 0x000e2e0000002100 */
[----:B------:R-:W0:Y:S01]  /*0020*/  S2UR UR6, SR_CTAID.X ;  /* 0x00000000000679c3 */ /* 0x000e220000002500 */
[----:B------:R-:W1:Y:S01]  /*0030*/  LDCU UR7, c[0x0][0x390] ;  /* 0x00007200ff0777ac */ /* 0x000e620008000800 */
[----:B------:R-:W-:Y:S01]  /*0040*/  BSSY.RECONVERGENT B0, `(.L_x_37) ;  /* 0x0000014000007945 */ /* 0x000fe20003800200 */
[----:B------:R-:W-:-:S05]  /*0050*/  UMOV UR4, 0x400 ;  /* 0x0000040000047882 */ /* 0x000fca0000000000 */
[----:B------:R-:W0:Y:S08]  /*0060*/  LDC R5, c[0x0][0x360] ;  /* 0x0000d800ff057b82 */ /* 0x000e300000000800 */
[----:B------:R-:W2:Y:S01]  /*0070*/  S2UR UR5, SR_CgaCtaId ;  /* 0x00000000000579c3 */ /* 0x000ea20000008800 */
[----:B0-----:R-:W-:-:S05]  /*0080*/  IMAD R5, R5, UR6, R6 ;  /* 0x0000000605057c24 */ /* 0x001fca000f8e0206 */
[----:B-1----:R-:W-:Y:S01]  /*0090*/  ISETP.GE.U32.AND P0, PT, R5, UR7, PT ;  /* 0x0000000705007c0c */ /* 0x002fe2000bf06070 */
[----:B------:R-:W0:Y:S01]  /*00a0*/  LDCU.64 UR6, c[0x0][0x358] ;  /* 0x00006b00ff0677ac */ /* 0x000e220008000a00 */
[----:B--2---:R-:W-:-:S06]  /*00b0*/  ULEA UR4, UR5, UR4, 0x18 ;  /* 0x0000000405047291 */ /* 0x004fcc000f8ec0ff */
[----:B------:R-:W-:-:S05]  /*00c0*/  LEA R0, R6, UR4, 0x2 ;  /* 0x0000000406007c11 */ /* 0x000fca000f8e10ff */
[----:B------:R1:W-:Y:S04]  /*00d0*/  STS [R0], RZ ;  /* 0x000000ff00007388 */ /* 0x0003e80000000800 */
[----:B------:R1:W-:Y:S04]  /*00e0*/  STS [R0+0x1000], RZ ;  /* 0x001000ff00007388 */ /* 0x0003e80000000800 */
[----:B------:R1:W-:Y:S04]  /*00f0*/  STS [R0+0x2000], RZ ;  /* 0x002000ff00007388 */ /* 0x0003e80000000800 */
[----:B------:R1:W-:Y:S01]  /*0100*/  STS [R0+0x3000], RZ ;  /* 0x003000ff00007388 */ /* 0x0003e20000000800 */
[----:B------:R-:W-:Y:S06]  /*0110*/  BAR.SYNC.DEFER_BLOCKING 0x0 ;  /* 0x0000000000007b1d */ /* 0x000fec0000010000 */
[----:B0-----:R-:W-:Y:S05]  /*0120*/  @P0 BRA `(.L_x_38) ;  /* 0x0000000000140947 */ /* 0x001fea0003800000 */
[----:B------:R-:W0:Y:S02]  /*0130*/  LDC.64 R2, c[0x0][0x380] ;  /* 0x0000e000ff027b82 */ /* 0x000e240000000a00 */
[----:B0-----:R-:W-:-:S06]  /*0140*/  IMAD.WIDE R2, R5, 0x4, R2 ;  /* 0x0000000405027825 */ /* 0x001fcc00078e0202 */
[----:B------:R-:W2:Y:S02]  /*0150*/  LDG.E R2, desc[UR6][R2.64] ;  /* 0x0000000602027981 */ /* 0x000ea4000c1e1900 */
[----:B--2---:R-:W-:-:S05]  /*0160*/  LEA R4, R2, UR4, 0x2 ;  /* 0x0000000402047c11 */ /* 0x004fca000f8e10ff */
[----:B------:R0:W-:Y:S02]  /*0170*/  ATOMS.POPC.INC.32 RZ, [R4+URZ] ;  /* 0x0000000004ff7f8c */ /* 0x0001e4000d8000ff */
.L_x_38:
[----:B------:R-:W-:Y:S05]  /*0180*/  BSYNC.RECONVERGENT B0 ;  /* 0x0000000000007941 */ /* 0x000fea0003800200 */
.L_x_37:
[----:B------:R-:W-:Y:S08]  /*0190*/  BAR.SYNC.DEFER_BLOCKING 0x0 ;  /* 0x0000000000007b1d */ /* 0x000ff00000010000 */
[----:B------:R-:W2:Y:S01]  /*01a0*/  LDC.64 R2, c[0x0][0x388] ;  /* 0x0000e200ff027b82 */ /* 0x000ea20000000a00 */
[----:B------:R-:W-:Y:S01]  /*01b0*/  BSSY.RECONVERGENT B0, `(.L_x_39) ;  /* 0x000000c000007945 */ /* 0x000fe20003800200 */
[----:B------:R-:W3:Y:S04]  /*01c0*/  LDS R5, [R0] ;  /* 0x0000000000057984 */ /* 0x000ee80000000800 */
[----:B------:R-:W4:Y:S01]  /*01d0*/  LDS R7, [R0+0x1000] ;  /* 0x0010000000077984 */ /* 0x000f220000000800 */
[----:B--2---:R-:W-:-:S03]  /*01e0*/  IMAD.WIDE.U32 R2, R6, 0x4, R2 ;  /* 0x0000000406027825 */ /* 0x004fc600078e0002 */
[----:B------:R-:W2:Y:S04]  /*01f0*/  LDS R9, [R0+0x2000] ;  /* 0x0020000000097984 */ /* 0x000ea80000000800 */
[----:B------:R-:W5:Y:S01]  /*0200*/  LDS R11, [R0+0x3000] ;  /* 0x00300000000b7984 */ /* 0x000f620000000800 */
[----:B---3--:R-:W-:Y:S02]  /*0210*/  ISETP.NE.AND P0, PT, R5, RZ, PT ;  /* 0x000000ff0500720c */ /* 0x008fe40003f05270 */
[----:B----4-:R-:W-:Y:S02]  /*0220*/  ISETP.NE.AND P1, PT, R7, RZ, PT ;  /* 0x000000ff0700720c */ /* 0x010fe40003f25270 */
[----:B--2---:R-:W-:Y:S02]  /*0230*/  ISETP.NE.AND P2, PT, R9, RZ, PT ;  /* 0x000000ff0900720c */ /* 0x004fe40003f45270 */
[----:B-----5:R-:W-:-:S07]  /*0240*/  ISETP.NE.AND P3, PT, R11, RZ, PT ;  /* 0x000000ff0b00720c */ /* 0x020fce0003f65270 */
[----:B------:R-:W-:Y:S06]  /*0250*/  @!P0 BRA `(.L_x_40) ;  /* 0x0000000000048947 */ /* 0x000fec0003800000 */
[----:B------:R2:W-:Y:S02]  /*0260*/  REDG.E.ADD.STRONG.GPU desc[UR6][R2.64], R5 ;  /* 0x000000050200798e */ /* 0x0005e4000c12e106 */
.L_x_40:
[----:B------:R-:W-:Y:S05]  /*0270*/  BSYNC.RECONVERGENT B0 ;  /* 0x0000000000007941 */ /* 0x000fea0003800200 */
.L_x_39:
[----:B------:R-:W-:Y:S04]  /*0280*/  BSSY.RECONVERGENT B0, `(.L_x_41) ;  /* 0x0000003000007945 */ /* 0x000fe80003800200 */
[----:B------:R-:W-:Y:S05]  /*0290*/  @!P1 BRA `(.L_x_42) ;  /* 0x0000000000049947 */ /* 0x000fea0003800000 */
[----:B------:R3:W-:Y:S02]  /*02a0*/  REDG.E.ADD.STRONG.GPU desc[UR6][R2.64+0x1000], R7 ;  /* 0x001000070200798e */ /* 0x0007e4000c12e106 */
.L_x_42:
[----:B------:R-:W-:Y:S05]  /*02b0*/  BSYNC.RECONVERGENT B0 ;  /* 0x0000000000007941 */ /* 0x000fea0003800200 */
.L_x_41:
[----:B------:R-:W-:Y:S04]  /*02c0*/  BSSY.RECONVERGENT B0, `(.L_x_43) ;  /* 0x0000003000007945 */ /* 0x000fe80003800200 */
[----:B------:R-:W-:Y:S05]  /*02d0*/  @!P2 BRA `(.L_x_44) ;  /* 0x000000000004a947 */ /* 0x000fea0003800000 */
[----:B------:R4:W-:Y:S02]  /*02e0*/  REDG.E.ADD.STRONG.GPU desc[UR6][R2.64+0x2000], R9 ;  /* 0x002000090200798e */ /* 0x0009e4000c12e106 */
.L_x_44:
[----:B------:R-:W-:Y:S05]  /*02f0*/  BSYNC.RECONVERGENT B0 ;  /* 0x0000000000007941 */ /* 0x000fea0003800200 */
.L_x_43:
[----:B------:R-:W-:Y:S05]  /*0300*/  @!P3 EXIT ;  /* 0x000000000000b94d */ /* 0x000fea0003800000 */
[----:B------:R-:W-:Y:S01]  /*0310*/  REDG.E.ADD.STRONG.GPU desc[UR6][R2.64+0x3000], R11 ;  /* 0x0030000b0200798e */ /* 0x000fe2000c12e106 */
[----:B------:R-:W-:Y:S05]  /*0320*/  EXIT ;  /* 0x000000000000794d */ /* 0x000fea0003800000 */
.L_x_45:
        /* <DEDUP_REMOVED lines=13> */
.L_x_64:


//--------------------- .text._Z24histogram_kernel_par_tmpPjS_j --------------------------
	.section	.text._Z24histogram_kernel_par_tmpPjS_j,"ax",@progbits
	.align	128
        .global         _Z24histogram_kernel_par_tmpPjS_j
        .type           _Z24histogram_kernel_par_tmpPjS_j,@function
        .size           _Z24histogram_kernel_par_tmpPjS_j,(.L_x_65 - _Z24histogram_kernel_par_tmpPjS_j)
        .other          _Z24histogram_kernel_par_tmpPjS_j,@"STO_CUDA_ENTRY STV_DEFAULT"
_Z24histogram_kernel_par_tmpPjS_j:
.text._Z24histogram_kernel_par_tmpPjS_j:
[----:B------:R-:W-:Y:S01]  /*0000*/  LDC R1, c[0x0][0x37c] ;  /* 0x0000df00ff017b82 */ /* 0x000fe20000000800 */
[----:B------:R-:W0:Y:S07]  /*0010*/  S2R R6, SR_TID.X ;  /* 0x0000000000067919 */ /* 0x000e2e0000002100 */
[----:B------:R-:W0:Y:S01]  /*0020*/  S2UR UR4, SR_CTAID.X ;  /* 0x00000000000479c3 */ /* 0x000e220000002500 */
[----:B------:R-:W1:Y:S07]  /*0030*/  LDCU UR5, c[0x0][0x390] ;  /* 0x00007200ff0577ac */ /* 0x000e6e0008000800 */
[----:B------:R-:W0:Y:S02]  /*0040*/  LDC R5, c[0x0][0x360] ;  /* 0x0000d800ff057b82 */ /* 0x000e240000000800 */
[----:B0-----:R-:W-:-:S05]  /*0050*/  IMAD R5, R5, UR4, R6 ;  /* 0x0000000405057c24 */ /* 0x001fca000f8e0206 */
[----:B-1----:R-:W-:-:S13]  /*0060*/  ISETP.GE.U32.AND P0, PT, R5, UR5, PT ;  /* 0x0000000505007c0c */ /* 0x002fda000bf06070 */
[----:B------:R-:W-:Y:S05]  /*0070*/  @P0 EXIT ;  /* 0x000000000000094d */ /* 0x000fea0003800000 */
[----:B------:R-:W0:Y:S01]  /*0080*/  LDC.64 R2, c[0x0][0x380] ;  /* 0x0000e000ff027b82 */ /* 0x000e220000000a00 */
[----:B------:R-:W-:Y:S01]  /*0090*/  ISETP.NE.AND P0, PT, R6, RZ, PT ;  /* 0x000000ff0600720c */ /* 0x000fe20003f05270 */
[----:B------:R-:W1:Y:S01]  /*00a0*/  LDCU.64 UR6, c[0x0][0x358] ;  /* 0x00006b00ff0677ac */ /* 0x000e620008000a00 */
[----:B------:R-:W-:Y:S01]  /*00b0*/  BSSY.RECONVERGENT B0, `(.L_x_46) ;  /* 0x000001a000007945 */ /* 0x000fe20003800200 */
[----:B0-----:R-:W-:-:S10]  /*00c0*/  IMAD.WIDE R2, R5, 0x4, R2 ;  /* 0x0000000405027825 */ /* 0x001fd400078e0202 */
[----:B-1----:R-:W-:Y:S05]  /*00d0*/  @P0 BRA `(.L_x_47) ;  /* 0x00000000005c0947 */ /* 0x002fea0003800000 */
[----:B------:R-:W0:Y:S01]  /*00e0*/  S2UR UR5, SR_CgaCtaId ;  /* 0x00000000000579c3 */ /* 0x000e220000008800 */
[----:B------:R-:W-:Y:S01]  /*00f0*/  IMAD.MOV.U32 R0, RZ, RZ, 0x80 ;  /* 0x00000080ff007424 */ /* 0x000fe200078e00ff */
[----:B------:R-:W-:Y:S02]  /*0100*/  UMOV UR4, 0x400 ;  /* 0x0000040000047882 */ /* 0x000fe40000000000 */
[----:B0-----:R-:W-:-:S12]  /*0110*/  ULEA UR4, UR5, UR4, 0x18 ;  /* 0x0000000405047291 */ /* 0x001fd8000f8ec0ff */
.L_x_48:
[----:B------:R-:W-:Y:S04]  /*0120*/  STS.128 [R0+UR4+-0x80], RZ ;  /* 0xffff80ff00007988 */ /* 0x000fe80008000c04 */
[----:B------:R-:W-:Y:S04]  /*0130*/  STS.128 [R0+UR4+-0x70], RZ ;  /* 0xffff90ff00007988 */ /* 0x000fe80008000c04 */
[----:B------:R-:W-:Y:S04]  /*0140*/  STS.128 [R0+UR4+-0x60], RZ ;  /* 0xffffa0ff00007988 */ /* 0x000fe80008000c04 */
[----:B------:R-:W-:Y:S04]  /*0150*/  STS.128 [R0+UR4+-0x50], RZ ;  /* 0xffffb0ff00007988 */ /* 0x000fe80008000c04 */
[----:B------:R-:W-:Y:S04]  /*0160*/  STS.128 [R0+UR4+-0x40], RZ ;  /* 0xffffc0ff00007988 */ /* 0x000fe80008000c04 */
[----:B------:R-:W-:Y:S04]  /*0170*/  STS.128 [R0+UR4+-0x30], RZ ;  /* 0xffffd0ff00007988 */ /* 0x000fe80008000c04 */
[----:B------:R-:W-:Y:S04]  /*0180*/  STS.128 [R0+UR4+-0x20], RZ ;  /* 0xffffe0ff00007988 */ /* 0x000fe80008000c04 */
[----:B------:R-:W-:Y:S04]  /*0190*/  STS.128 [R0+UR4+-0x10], RZ ;  /* 0xfffff0ff00007988 */ /* 0x000fe80008000c04 */
[----:B------:R-:W-:Y:S04]  /*01a0*/  STS.128 [R0+UR4], RZ ;  /* 0x000000ff00007988 */ /* 0x000fe80008000c04 */
[----:B------:R-:W-:Y:S04]  /*01b0*/  STS.128 [R0+UR4+0x10], RZ ;  /* 0x000010ff00007988 */ /* 0x000fe80008000c04 */
[----:B------:R-:W-:Y:S04]  /*01c0*/  STS.128 [R0+UR4+0x20], RZ ;  /* 0x000020ff00007988 */ /* 0x000fe80008000c04 */
[----:B------:R-:W-:Y:S04]  /*01d0*/  STS.128 [R0+UR4+0x30], RZ ;  /* 0x000030ff00007988 */ /* 0x000fe80008000c04 */
[----:B------:R-:W-:Y:S04]  /*01e0*/  STS.128 [R0+UR4+0x40], RZ ;  /* 0x000040ff00007988 */ /* 0x000fe80008000c04 */
[----:B------:R-:W-:Y:S04]  /*01f0*/  STS.128 [R0+UR4+0x50], RZ ;  /* 0x000050ff00007988 */ /* 0x000fe80008000c04 */
[----:B------:R-:W-:Y:S04]  /*0200*/  STS.128 [R0+UR4+0x60], RZ ;  /* 0x000060ff00007988 */ /* 0x000fe80008000c04 */
[----:B------:R0:W-:Y:S02]  /*0210*/  STS.128 [R0+UR4+0x70], RZ ;  /* 0x000070ff00007988 */ /* 0x0001e40008000c04 */
[----:B0-----:R-:W-:-:S05]  /*0220*/  VIADD R0, R0, 0x100 ;  /* 0x0000010000007836 */ /* 0x001fca0000000000 */
[----:B------:R-:W-:-:S13]  /*0230*/  ISETP.NE.AND P0, PT, R0, 0x4080, PT ;  /* 0x000040800000780c */ /* 0x000fda0003f05270 */
[----:B------:R-:W-:Y:S05]  /*0240*/  @P0 BRA `(.L_x_48) ;  /* 0xfffffffc00b40947 */ /* 0x000fea000383ffff */
.L_x_47:
[----:B------:R-:W-:Y:S05]  /*0250*/  BSYNC.RECONVERGENT B0 ;  /* 0x0000000000007941 */ /* 0x000fea0003800200 */
.L_x_46:
[----:B------:R-:W-:Y:S06]  /*0260*/  BAR.SYNC.DEFER_BLOCKING 0x0 ;  /* 0x0000000000007b1d */ /* 0x000fec0000010000 */
[----:B------:R-:W2:Y:S02]  /*0270*/  LDG.E R2, desc[UR6][R2.64] ;  /* 0x0000000602027981 */ /* 0x000ea4000c1e1900 */
[----:B------:R-:W0:Y:S01]  /*0280*/  S2UR UR5, SR_CgaCtaId ;  /* 0x00000000000579c3 */ /* 0x000e220000008800 */
[----:B------:R-:W-:Y:S01]  /*0290*/  UMOV UR4, 0x400 ;  /* 0x0000040000047882 */ /* 0x000fe20000000000 */
[----:B------:R-:W-:Y:S01]  /*02a0*/  BSSY.RECONVERGENT B0, `(.L_x_49) ;  /* 0x0000012000007945 */ /* 0x000fe20003800200 */
[----:B0-----:R-:W-:-:S06]  /*02b0*/  ULEA UR4, UR5, UR4, 0x18 ;  /* 0x0000000405047291 */ /* 0x001fcc000f8ec0ff */
[----:B------:R-:W-:Y:S02]  /*02c0*/  LEA R4, R6, UR4, 0x2 ;  /* 0x0000000406047c11 */ /* 0x000fe4000f8e10ff */
[----:B--2---:R-:W-:Y:S02]  /*02d0*/  LEA R0, R2, UR4, 0x2 ;  /* 0x0000000402007c11 */ /* 0x004fe4000f8e10ff */
[----:B------:R-:W0:Y:S03]  /*02e0*/  LDC.64 R2, c[0x0][0x388] ;  /* 0x0000e200ff027b82 */ /* 0x000e260000000a00 */
[----:B------:R-:W-:Y:S05]  /*02f0*/  ATOMS.POPC.INC.32 RZ, [R0+URZ] ;  /* 0x0000000000ff7f8c */ /* 0x000fea000d8000ff */
[----:B------:R-:W-:Y:S01]  /*0300*/  BAR.SYNC.DEFER_BLOCKING 0x0 ;  /* 0x0000000000007b1d */ /* 0x000fe20000010000 */
[----:B0-----:R-:W-:-:S05]  /*0310*/  IMAD.WIDE.U32 R2, R6, 0x4, R2 ;  /* 0x0000000406027825 */ /* 0x001fca00078e0002 */
[----:B------:R-:W0:Y:S04]  /*0320*/  LDS R5, [R4] ;  /* 0x0000000004057984 */ /* 0x000e280000000800 */
[----:B------:R-:W1:Y:S04]  /*0330*/  LDS R7, [R4+0x1000] ;  /* 0x0010000004077984 */ /* 0x000e680000000800 */
[----:B------:R-:W2:Y:S04]  /*0340*/  LDS R9, [R4+0x2000] ;  /* 0x0020000004097984 */ /* 0x000ea80000000800 */
[----:B------:R-:W3:Y:S01]  /*0350*/  LDS R11, [R4+0x3000] ;  /* 0x00300000040b7984 */ /* 0x000ee20000000800 */
[----:B0-----:R-:W-:-:S02]  /*0360*/  ISETP.NE.AND P0, PT, R5, RZ, PT ;  /* 0x000000ff0500720c */ /* 0x001fc40003f05270 */
[----:B-1----:R-:W-:Y:S02]  /*0370*/  ISETP.NE.AND P1, PT, R7, RZ, PT ;  /* 0x000000ff0700720c */ /* 0x002fe40003f25270 */
[----:B--2---:R-:W-:Y:S02]  /*0380*/  ISETP.NE.AND P2, PT, R9, RZ, PT ;  /* 0x000000ff0900720c */ /* 0x004fe40003f45270 */
[----:B---3--:R-:W-:-:S07]  /*0390*/  ISETP.NE.AND P3, PT, R11, RZ, PT ;  /* 0x000000ff0b00720c */ /* 0x008fce0003f65270 */
[----:B------:R-:W-:Y:S06]  /*03a0*/  @!P0 BRA `(.L_x_50) ;  /* 0x0000000000048947 */ /* 0x000fec0003800000 */
[----:B------:R0:W-:Y:S02]  /*03b0*/  REDG.E.ADD.STRONG.GPU desc[UR6][R2.64], R5 ;  /* 0x000000050200798e */ /* 0x0001e4000c12e106 */
.L_x_50:
[----:B------:R-:W-:Y:S05]  /*03c0*/  BSYNC.RECONVERGENT B0 ;  /* 0x0000000000007941 */ /* 0x000fea0003800200 */
.L_x_49:
[----:B------:R-:W-:Y:S04]  /*03d0*/  BSSY.RECONVERGENT B0, `(.L_x_51) ;  /* 0x0000003000007945 */ /* 0x000fe80003800200 */
[----:B------:R-:W-:Y:S05]  /*03e0*/  @!P1 BRA `(.L_x_52) ;  /* 0x0000000000049947 */ /* 0x000fea0003800000 */
[----:B------:R1:W-:Y:S02]  /*03f0*/  REDG.E.ADD.STRONG.GPU desc[UR6][R2.64+0x1000], R7 ;  /* 0x001000070200798e */ /* 0x0003e4000c12e106 */
.L_x_52:
[----:B------:R-:W-:Y:S05]  /*0400*/  BSYNC.RECONVERGENT B0 ;  /* 0x0000000000007941 */ /* 0x000fea0003800200 */
.L_x_51:
[----:B------:R-:W-:Y:S04]  /*0410*/  BSSY.RECONVERGENT B0, `(.L_x_53) ;  /* 0x0000003000007945 */ /* 0x000fe80003800200 */
[----:B------:R-:W-:Y:S05]  /*0420*/  @!P2 BRA `(.L_x_54) ;  /* 0x000000000004a947 */ /* 0x000fea0003800000 */
[----:B------:R2:W-:Y:S02]  /*0430*/  REDG.E.ADD.STRONG.GPU desc[UR6][R2.64+0x2000], R9 ;  /* 0x002000090200798e */ /* 0x0005e4000c12e106 */
.L_x_54:
[----:B------:R-:W-:Y:S05]  /*0440*/  BSYNC.RECONVERGENT B0 ;  /* 0x0000000000007941 */ /* 0x000fea0003800200 */
.L_x_53:
[----:B------:R-:W-:Y:S05]  /*0450*/  @!P3 EXIT ;  /* 0x000000000000b94d */ /* 0x000fea0003800000 */
[----:B------:R-:W-:Y:S01]  /*0460*/  REDG.E.ADD.STRONG.GPU desc[UR6][R2.64+0x3000], R11 ;  /* 0x0030000b0200798e */ /* 0x000fe2000c12e106 */
[----:B------:R-:W-:Y:S05]  /*0470*/  EXIT ;  /* 0x000000000000794d */ /* 0x000fea0003800000 */
.L_x_55:
        /* <DEDUP_REMOVED lines=16> */
.L_x_65:


//--------------------- .text._Z20histogram_kernel_ORGPjS_j --------------------------
	.section	.text._Z20histogram_kernel_ORGPjS_j,"ax",@progbits
	.align	128
        .global         _Z20histogram_kernel_ORGPjS_j
        .type           _Z20histogram_kernel_ORGPjS_j,@function
        .size           _Z20histogram_kernel_ORGPjS_j,(.L_x_66 - _Z20histogram_kernel_ORGPjS_j)
        .other          _Z20histogram_kernel_ORGPjS_j,@"STO_CUDA_ENTRY STV_DEFAULT"
_Z20histogram_kernel_ORGPjS_j:
.text._Z20histogram_kernel_ORGPjS_j:
        /* <DEDUP_REMOVED lines=18> */
.L_x_58:
        /* <DEDUP_REMOVED lines=19> */
.L_x_57:
[----:B------:R-:W-:Y:S05]  /*0250*/  BSYNC.RECONVERGENT B0 ;  /* 0x0000000000007941 */ /* 0x000fea0003800200 */
.L_x_56:
[----:B------:R-:W-:Y:S06]  /*0260*/  BAR.SYNC.DEFER_BLOCKING 0x0 ;  /* 0x0000000000007b1d */ /* 0x000fec0000010000 */
[----:B------:R-:W2:Y:S02]  /*0270*/  LDG.E R2, desc[UR8][R2.64] ;  /* 0x0000000802027981 */ /* 0x000ea4000c1e1900 */
[----:B------:R-:W0:Y:S01]  /*0280*/  S2UR UR5, SR_CgaCtaId ;  /* 0x00000000000579c3 */ /* 0x000e220000008800 */
[----:B------:R-:W-:Y:S02]  /*0290*/  UMOV UR4, 0x400 ;  /* 0x0000040000047882 */ /* 0x000fe40000000000 */
[----:B0-----:R-:W-:-:S06]  /*02a0*/  ULEA UR6, UR5, UR4, 0x18 ;  /* 0x0000000405067291 */ /* 0x001fcc000f8ec0ff */
[----:B--2---:R-:W-:-:S05]  /*02b0*/  LEA R0, R2, UR6, 0x2 ;  /* 0x0000000602007c11 */ /* 0x004fca000f8e10ff */
[----:B------:R0:W-:Y:S01]  /*02c0*/  ATOMS.POPC.INC.32 RZ, [R0+URZ] ;  /* 0x0000000000ff7f8c */ /* 0x0001e2000d8000ff */
[----:B------:R-:W-:Y:S06]  /*02d0*/  BAR.SYNC.DEFER_BLOCKING 0x0 ;  /* 0x0000000000007b1d */ /* 0x000fec0000010000 */
[----:B------:R-:W-:Y:S05]  /*02e0*/  @P0 EXIT ;  /* 0x000000000000094d */ /* 0x000fea0003800000 */
[----:B------:R-:W1:Y:S01]  /*02f0*/  LDCU.64 UR4, c[0x0][0x388] ;  /* 0x00007100ff0477ac */ /* 0x000e620008000a00 */
[----:B0-----:R-:W-:Y:S01]  /*0300*/  HFMA2 R0, -RZ, RZ, 0, 3.814697265625e-06 ;  /* 0x00000040ff007431 */ /* 0x001fe200000001ff */
[----:B-1----:R-:W-:-:S04]  /*0310*/  UIADD3 UR4, UP0, UPT, UR4, 0x40, URZ ;  /* 0x0000004004047890 */ /* 0x002fc8000ff1e0ff */
[----:B------:R-:W-:Y:S02]  /*0320*/  UIADD3.X UR5, UPT, UPT, URZ, UR5, URZ, UP0, !UPT ;  /* 0x00000005ff057290 */ /* 0x000fe400087fe4ff */
[----:B------:R-:W-:-:S04]  /*0330*/  IMAD.U32 R12, RZ, RZ, UR4 ;  /* 0x00000004ff0c7e24 */ /* 0x000fc8000f8e00ff */
[----:B------:R-:W-:-:S07]  /*0340*/  MOV R13, UR5 ;  /* 0x00000005000d7c02 */ /* 0x000fce0008000f00 */
.L_x_59:
[----:B---3--:R-:W0:Y:S01]  /*0350*/  LDS.128 R8, [R0+UR6+-0x40] ;  /* 0xffffc00600087984 */ /* 0x008e220008000c00 */
[----:B------:R-:W-:Y:S01]  /*0360*/  IMAD.MOV.U32 R2, RZ, RZ, R12 ;  /* 0x000000ffff027224 */ /* 0x000fe200078e000c */
[----:B------:R-:W-:Y:S02]  /*0370*/  MOV R3, R13 ;  /* 0x0000000d00037202 */ /* 0x000fe40000000f00 */
[----:B------:R-:W1:Y:S04]  /*0380*/  LDS.128 R24, [R0+UR6+-0x30] ;  /* 0xffffd00600187984 */ /* 0x000e680008000c00 */
[----:B------:R-:W2:Y:S04]  /*0390*/  LDS.128 R4, [R0+UR6+-0x20] ;  /* 0xffffe00600047984 */ /* 0x000ea80008000c00 */
[----:B------:R-:W3:Y:S04]  /*03a0*/  LDS.128 R20, [R0+UR6+-0x10] ;  /* 0xfffff00600147984 */ /* 0x000ee80008000c00 */
[----:B------:R-:W4:Y:S04]  /*03b0*/  LDS.128 R16, [R0+UR6] ;  /* 0x0000000600107984 */ /* 0x000f280008000c00 */
[----:B------:R-:W5:Y:S04]  /*03c0*/  LDS.128 R12, [R0+UR6+0x10] ;  /* 0x00001006000c7984 */ /* 0x000f680008000c00 */
[----:B0-----:R-:W-:Y:S04]  /*03d0*/  REDG.E.ADD.STRONG.GPU desc[UR8][R2.64+-0x40], R8 ;  /* 0xffffc0080200798e */ /* 0x001fe8000c12e108 */
[----:B------:R-:W-:Y:S04]  /*03e0*/  REDG.E.ADD.STRONG.GPU desc[UR8][R2.64+-0x3c], R9 ;  /* 0xffffc4090200798e */ /* 0x000fe8000c12e108 */
[----:B------:R-:W-:Y:S04]  /*03f0*/  REDG.E.ADD.STRONG.GPU desc[UR8][R2.64+-0x38], R10 ;  /* 0xffffc80a0200798e */ /* 0x000fe8000c12e108 */
[----:B------:R-:W-:Y:S04]  /*0400*/  REDG.E.ADD.STRONG.GPU desc[UR8][R2.64+-0x34], R11 ;  /* 0xffffcc0b0200798e */ /* 0x000fe8000c12e108 */
[----:B-1----:R-:W-:Y:S04]  /*0410*/  REDG.E.ADD.STRONG.GPU desc[UR8][R2.64+-0x30], R24 ;  /* 0xffffd0180200798e */ /* 0x002fe8000c12e108 */
[----:B------:R-:W0:Y:S04]  /*0420*/  LDS.128 R8, [R0+UR6+0x20] ;  /* 0x0000200600087984 */ /* 0x000e280008000c00 */
[----:B------:R-:W-:Y:S04]  /*0430*/  REDG.E.ADD.STRONG.GPU desc[UR8][R2.64+-0x2c], R25 ;  /* 0xffffd4190200798e */ /* 0x000fe8000c12e108 */
[----:B------:R-:W-:Y:S04]  /*0440*/  REDG.E.ADD.STRONG.GPU desc[UR8][R2.64+-0x28], R26 ;  /* 0xffffd81a0200798e */ /* 0x000fe8000c12e108 */
[----:B------:R-:W-:Y:S04]  /*0450*/  REDG.E.ADD.STRONG.GPU desc[UR8][R2.64+-0x24], R27 ;  /* 0xffffdc1b0200798e */ /* 0x000fe8000c12e108 */
[----:B------:R1:W0:Y:S04]  /*0460*/  LDS.128 R24, [R0+UR6+0x30] ;  /* 0x0000300600187984 */ /* 0x0002280008000c00 */
[----:B--2---:R-:W-:Y:S04]  /*0470*/  REDG.E.ADD.STRONG.GPU desc[UR8][R2.64+-0x20], R4 ;  /* 0xffffe0040200798e */ /* 0x004fe8000c12e108 */
[----:B------:R-:W-:Y:S04]  /*0480*/  REDG.E.ADD.STRONG.GPU desc[UR8][R2.64+-0x1c], R5 ;  /* 0xffffe4050200798e */ /* 0x000fe8000c12e108 */
[----:B------:R-:W-:Y:S01]  /*0490*/  REDG.E.ADD.STRONG.GPU desc[UR8][R2.64+-0x18], R6 ;  /* 0xffffe8060200798e */ /* 0x000fe2000c12e108 */
[----:B-1----:R-:W-:-:S03]  /*04a0*/  VIADD R0, R0, 0x80 ;  /* 0x0000008000007836 */ /* 0x002fc60000000000 */
[----:B------:R-:W-:Y:S04]  /*04b0*/  REDG.E.ADD.STRONG.GPU desc[UR8][R2.64+-0x14], R7 ;  /* 0xffffec070200798e */ /* 0x000fe8000c12e108 */
[----:B---3--:R-:W-:Y:S04]  /*04c0*/  REDG.E.ADD.STRONG.GPU desc[UR8][R2.64+-0x10], R20 ;  /* 0xfffff0140200798e */ /* 0x008fe8000c12e108 */
[----:B------:R-:W-:Y:S04]  /*04d0*/  REDG.E.ADD.STRONG.GPU desc[UR8][R2.64+-0xc], R21 ;  /* 0xfffff4150200798e */ /* 0x000fe8000c12e108 */
[----:B------:R-:W-:Y:S04]  /*04e0*/  REDG.E.ADD.STRONG.GPU desc[UR8][R2.64+-0x8], R22 ;  /* 0xfffff8160200798e */ /* 0x000fe8000c12e108 */
[----:B------:R-:W-:Y:S01]  /*04f0*/  REDG.E.ADD.STRONG.GPU desc[UR8][R2.64+-0x4], R23 ;  /* 0xfffffc170200798e */ /* 0x000fe2000c12e108 */
[----:B------:R-:W-:-:S03]  /*0500*/  ISETP.NE.AND P0, PT, R0, 0x4040, PT ;  /* 0x000040400000780c */ /* 0x000fc60003f05270 */
[----:B----4-:R-:W-:Y:S04]  /*0510*/  REDG.E.ADD.STRONG.GPU desc[UR8][R2.64], R16 ;  /* 0x000000100200798e */ /* 0x010fe8000c12e108 */
[----:B------:R-:W-:Y:S04]  /*0520*/  REDG.E.ADD.STRONG.GPU desc[UR8][R2.64+0x4], R17 ;  /* 0x000004110200798e */ /* 0x000fe8000c12e108 */
[----:B------:R-:W-:Y:S04]  /*0530*/  REDG.E.ADD.STRONG.GPU desc[UR8][R2.64+0x8], R18 ;  /* 0x000008120200798e */ /* 0x000fe8000c12e108 */
[----:B------:R-:W-:Y:S04]  /*0540*/  REDG.E.ADD.STRONG.GPU desc[UR8][R2.64+0xc], R19 ;  /* 0x00000c130200798e */ /* 0x000fe8000c12e108 */
[----:B-----5:R1:W-:Y:S04]  /*0550*/  REDG.E.ADD.STRONG.GPU desc[UR8][R2.64+0x10], R12 ;  /* 0x0000100c0200798e */ /* 0x0203e8000c12e108 */
[----:B------:R2:W-:Y:S04]  /*0560*/  REDG.E.ADD.STRONG.GPU desc[UR8][R2.64+0x14], R13 ;  /* 0x0000140d0200798e */ /* 0x0005e8000c12e108 */
[----:B------:R3:W-:Y:S04]  /*0570*/  REDG.E.ADD.STRONG.GPU desc[UR8][R2.64+0x18], R14 ;  /* 0x0000180e0200798e */ /* 0x0007e8000c12e108 */
[----:B------:R3:W-:Y:S04]  /*0580*/  REDG.E.ADD.STRONG.GPU desc[UR8][R2.64+0x1c], R15 ;  /* 0x00001c0f0200798e */ /* 0x0007e8000c12e108 */
[----:B0-----:R3:W-:Y:S04]  /*0590*/  REDG.E.ADD.STRONG.GPU desc[UR8][R2.64+0x20], R8 ;  /* 0x000020080200798e */ /* 0x0017e8000c12e108 */
[----:B------:R3:W-:Y:S04]  /*05a0*/  REDG.E.ADD.STRONG.GPU desc[UR8][R2.64+0x24], R9 ;  /* 0x000024090200798e */ /* 0x0007e8000c12e108 */
[----:B------:R3:W-:Y:S01]  /*05b0*/  REDG.E.ADD.STRONG.GPU desc[UR8][R2.64+0x28], R10 ;  /* 0x0000280a0200798e */ /* 0x0007e2000c12e108 */
[----:B-1----:R-:W-:-:S03]  /*05c0*/  IADD3 R12, P1, PT, R2, 0x80, RZ ;  /* 0x00000080020c7810 */ /* 0x002fc60007f3e0ff */
[----:B------:R3:W-:Y:S04]  /*05d0*/  REDG.E.ADD.STRONG.GPU desc[UR8][R2.64+0x2c], R11 ;  /* 0x00002c0b0200798e */ /* 0x0007e8000c12e108 */
[----:B------:R3:W-:Y:S04]  /*05e0*/  REDG.E.ADD.STRONG.GPU desc[UR8][R2.64+0x30], R24 ;  /* 0x000030180200798e */ /* 0x0007e8000c12e108 */
[----:B------:R3:W-:Y:S04]  /*05f0*/  REDG.E.ADD.STRONG.GPU desc[UR8][R2.64+0x34], R25 ;  /* 0x000034190200798e */ /* 0x0007e8000c12e108 */
[----:B------:R3:W-:Y:S01]  /*0600*/  REDG.E.ADD.STRONG.GPU desc[UR8][R2.64+0x38], R26 ;  /* 0x0000381a0200798e */ /* 0x0007e2000c12e108 */
[----:B--2---:R-:W-:-:S03]  /*0610*/  IADD3.X R13, PT, PT, RZ, R3, RZ, P1, !PT ;  /* 0x00000003ff0d7210 */ /* 0x004fc60000ffe4ff */
[----:B------:R3:W-:Y:S01]  /*0620*/  REDG.E.ADD.STRONG.GPU desc[UR8][R2.64+0x3c], R27 ;  /* 0x00003c1b0200798e */ /* 0x0007e2000c12e108 */
[----:B------:R-:W-:Y:S05]  /*0630*/  @P0 BRA `(.L_x_59) ;  /* 0xfffffffc00440947 */ /* 0x000fea000383ffff */
[----:B------:R-:W-:Y:S05]  /*0640*/  EXIT ;  /* 0x000000000000794d */ /* 0x000fea0003800000 */
.L_x_60:
        /* <DEDUP_REMOVED lines=11> */
.L_x_66:


//--------------------- .nv.shared.reserved.0     --------------------------
	.section	.nv.shared.reserved.0,"aw",@nobits
	.weak		__nv_reservedSMEM_offset_0_alias
	.size		__nv_reservedSMEM_offset_0_alias, 0, 64
	.other		__nv_reservedSMEM_offset_0_alias,@"STO_CUDA_RESERVED_SHARED STV_DEFAULT"
__nv_reservedSMEM_offset_0_alias:
	.zero		0
	.zero		64


//--------------------- .nv.shared._Z27histogram_kernel_par_memsetPjS_j --------------------------
	.section	.nv.shared._Z27histogram_kernel_par_memsetPjS_j,"aw",@nobits
	.sectionflags	@""
	.align	4
.nv.shared._Z27histogram_kernel_par_memsetPjS_j:
	.zero		17408


//--------------------- .nv.shared._Z31histogram_kernel_par_both_no_ifPjS_j --------------------------
	.section	.nv.shared._Z31histogram_kernel_par_both_no_ifPjS_j,"aw",@nobits
	.sectionflags	@""
	.align	4
.nv.shared._Z31histogram_kernel_par_both_no_ifPjS_j:
	.zero		17408


//--------------------- .nv.shared._Z25histogram_kernel_par_bothPjS_j --------------------------
	.section	.nv.shared._Z25histogram_kernel_par_bothPjS_j,"aw",@nobits
	.sectionflags	@""
	.align	4
.nv.shared._Z25histogram_kernel_par_bothPjS_j:
	.zero		17408


//--------------------- .nv.shared._Z24histogram_kernel_par_tmpPjS_j --------------------------
	.section	.nv.shared._Z24histogram_kernel_par_tmpPjS_j,"aw",@nobits
	.sectionflags	@""
	.align	4
.nv.shared._Z24histogram_kernel_par_tmpPjS_j:
	.zero		17408


//--------------------- .nv.shared._Z20histogram_kernel_ORGPjS_j --------------------------
	.section	.nv.shared._Z20histogram_kernel_ORGPjS_j,"aw",@nobits
	.sectionflags	@""
	.align	4
.nv.shared._Z20histogram_kernel_ORGPjS_j:
	.zero		17408


//--------------------- .nv.constant0._Z14convert_kernelPjj --------------------------
	.section	.nv.constant0._Z14convert_kernelPjj,"a",@progbits
	.sectionflags	@""
	.align	4
.nv.constant0._Z14convert_kernelPjj:
	.zero		908


//--------------------- .nv.constant0._Z27histogram_kernel_par_memsetPjS_j --------------------------
	.section	.nv.constant0._Z27histogram_kernel_par_memsetPjS_j,"a",@progbits
	.sectionflags	@""
	.align	4
.nv.constant0._Z27histogram_kernel_par_memsetPjS_j:
	.zero		916


//--------------------- .nv.constant0._Z31histogram_kernel_par_both_no_ifPjS_j --------------------------
	.section	.nv.constant0._Z31histogram_kernel_par_both_no_ifPjS_j,"a",@progbits
	.sectionflags	@""
	.align	4
.nv.constant0._Z31histogram_kernel_par_both_no_ifPjS_j:
	.zero		916


//--------------------- .nv.constant0._Z25histogram_kernel_par_bothPjS_j --------------------------
	.section	.nv.constant0._Z25histogram_kernel_par_bothPjS_j,"a",@progbits
	.sectionflags	@""
	.align	4
.nv.constant0._Z25histogram_kernel_par_bothPjS_j:
	.zero		916


//--------------------- .nv.constant0._Z24histogram_kernel_par_tmpPjS_j --------------------------
	.section	.nv.constant0._Z24histogram_kernel_par_tmpPjS_j,"a",@progbits
	.sectionflags	@""
	.align	4
.nv.constant0._Z24histogram_kernel_par_tmpPjS_j:
	.zero		916


//--------------------- .nv.constant0._Z20histogram_kernel_ORGPjS_j --------------------------
	.section	.nv.constant0._Z20histogram_kernel_ORGPjS_j,"a",@progbits
	.sectionflags	@""
	.align	4
.nv.constant0._Z20histogram_kernel_ORGPjS_j:
	.zero		916


//--------------------- SYMBOLS --------------------------

	.type		.nv.reservedSmem.offset0,@object
	.size		.nv.reservedSmem.offset0,0x4
	.type		.nv.reservedSmem.cap,@object
	.size		.nv.reservedSmem.cap,0x4
